// auto-generated by cutlass_sweep.gemm — config: {"arch": "sm_90", "cluster_m": 2, "cluster_n": 1, "dtype": "int8", "dtype_b": "int8", "layout": "nt", "stages": 0, "tile_k": 32, "tile_m": 192, "tile_n": 128}
#include "cutlass/cutlass.h"
#include "cutlass/gemm/collective/collective_builder.hpp"
#include "cutlass/gemm/device/gemm_universal_adapter.h"
#include "cutlass/gemm/kernel/gemm_universal.hpp"
#include "cutlass/epilogue/collective/collective_builder.hpp"

using ElemA = int8_t;
using ElemB = int8_t;
using ElemCD = int8_t;
using Acc  = int32_t;
using TileShape    = cute::Shape<cute::_192, cute::_128, cute::_32>;
using ClusterShape = cute::Shape<cute::_2, cute::_1, cute::_1>;

using CollectiveEpilogue = typename cutlass::epilogue::collective::CollectiveBuilder<
    cutlass::arch::Sm90, cutlass::arch::OpClassTensorOp,
    TileShape, ClusterShape,
    cutlass::epilogue::collective::EpilogueTileAuto,
    Acc, Acc,
    ElemCD, cutlass::layout::RowMajor, 128 / cutlass::sizeof_bits<ElemCD>::value,
    ElemCD, cutlass::layout::RowMajor, 128 / cutlass::sizeof_bits<ElemCD>::value,
    cutlass::epilogue::collective::EpilogueScheduleAuto
  >::CollectiveOp;

using CollectiveMainloop = typename cutlass::gemm::collective::CollectiveBuilder<
    cutlass::arch::Sm90, cutlass::arch::OpClassTensorOp,
    ElemA, cutlass::layout::RowMajor, 128 / cutlass::sizeof_bits<ElemA>::value,
    ElemB, cutlass::layout::ColumnMajor, 128 / cutlass::sizeof_bits<ElemB>::value,
    Acc,
    TileShape, ClusterShape,
    cutlass::gemm::collective::StageCountAutoCarveout<static_cast<int>(sizeof(typename CollectiveEpilogue::SharedStorage))>,
    cutlass::gemm::collective::KernelScheduleAuto
  >::CollectiveOp;

using GemmKernel = cutlass::gemm::kernel::GemmUniversal<
    cute::Shape<int,int,int,int>,
    CollectiveMainloop,
    CollectiveEpilogue
>;
using Gemm = cutlass::gemm::device::GemmUniversalAdapter<GemmKernel>;

// Force the device kernel symbol into the cubin without needing a host main.
auto* _anchor = &cutlass::device_kernel<GemmKernel>;


// ===== COMPILED SASS (sm_90a) =====

	.target	sm_90a

	.elftype	@"ET_EXEC"


//--------------------- .note.nv.tkinfo           --------------------------
	.section	.note.nv.tkinfo,"",@"SHT_NOTE"
	.sectionflags	@"SHF_NOTE_NV_TKINFO"
	.tkinfo
        /*0018*/ 	.word	0x00000002
        /*0030*/ 	.string	""
        /*0030*/ 	.string	"ptxas"
        /*0030*/ 	.string	"Cuda compilation tools, release 13.0, V13.0.88"
        /*0030*/ 	.string	"Build cuda_13.0.r13.0/compiler.36424714_0"
        /*0030*/ 	.string	"-arch sm_90a -m 64 "



//--------------------- .note.nv.cuinfo           --------------------------
	.section	.note.nv.cuinfo,"",@"SHT_NOTE"
	.sectionflags	@"SHF_NOTE_NV_CUINFO"
        /*0018*/ 	.short	0x0002
        /*001a*/ 	.short	0x005a
        /*001c*/ 	.short	0x0082
	.zero		2


//--------------------- .nv.info                  --------------------------
	.section	.nv.info,"",@"SHT_CUDA_INFO"
	.align	4


	//----- nvinfo : EIATTR_REGCOUNT
	.align		4
        /*0000*/ 	.byte	0x04, 0x2f
        /*0002*/ 	.short	(.L_15 - .L_14)
	.align		4
.L_14:
        /*0004*/ 	.word	index@(_ZN7cutlass13device_kernelINS_4gemm6kernel13GemmUniversalIN4cute5tupleIJiiiiEEENS1_10collective13CollectiveMmaINS1_34MainloopSm90TmaGmmaWarpSpecializedILi22ENS5_IJNS4_1CILi2EEENSA_ILi1EEESC_EEENS1_35KernelTmaWarpSpecializedCooperativeEEENS5_IJNSA_ILi192EEENSA_ILi128EEENSA_ILi32EEEEEEaNS5_IJlSC_lEEEaSK_NS4_8TiledMMAINS4_8MMA_AtomIJNS4_4SM904GMMA27MMA_64x128x32_S32S8S8_SS_TNEEEENS4_6LayoutISD_NS5_IJSC_NSA_ILi0EEESS_EEEEENS5_IJNS4_10UnderscoreESV_SV_EEEEENS4_13SM90_TMA_LOADENS4_14ComposedLayoutINS4_7SwizzleILi1ELi4ELi3EEENS4_18smem_ptr_flag_bitsILi8EEENSR_INS5_IJNSA_ILi8EEESI_EEENS5_IJSI_SC_EEEEEEEvNS4_8identityENS4_23SM90_TMA_LOAD_MULTICASTES18_vS19_EENS_8epilogue10collective6detail29Sm90TmaWarpSpecializedAdapterINS1D_15DefaultEpilogueIaSK_SK_NS1C_6thread17LinearCombinationIaLi1EiiLNS1H_9ScaleType4KindE0ELNS_15FloatRoundStyleE2EaEENS1_15EpilogueDefaultEEEEEvvEEEEvNT_6ParamsE)
        /*0008*/ 	.word	0x000000a8


	//----- nvinfo : EIATTR_FRAME_SIZE
	.align		4
.L_15:
        /*000c*/ 	.byte	0x04, 0x11
        /*000e*/ 	.short	(.L_17 - .L_16)
	.align		4
.L_16:
        /*0010*/ 	.word	index@(_ZN7cutlass13device_kernelINS_4gemm6kernel13GemmUniversalIN4cute5tupleIJiiiiEEENS1_10collective13CollectiveMmaINS1_34MainloopSm90TmaGmmaWarpSpecializedILi22ENS5_IJNS4_1CILi2EEENSA_ILi1EEESC_EEENS1_35KernelTmaWarpSpecializedCooperativeEEENS5_IJNSA_ILi192EEENSA_ILi128EEENSA_ILi32EEEEEEaNS5_IJlSC_lEEEaSK_NS4_8TiledMMAINS4_8MMA_AtomIJNS4_4SM904GMMA27MMA_64x128x32_S32S8S8_SS_TNEEEENS4_6LayoutISD_NS5_IJSC_NSA_ILi0EEESS_EEEEENS5_IJNS4_10UnderscoreESV_SV_EEEEENS4_13SM90_TMA_LOADENS4_14ComposedLayoutINS4_7SwizzleILi1ELi4ELi3EEENS4_18smem_ptr_flag_bitsILi8EEENSR_INS5_IJNSA_ILi8EEESI_EEENS5_IJSI_SC_EEEEEEEvNS4_8identityENS4_23SM90_TMA_LOAD_MULTICASTES18_vS19_EENS_8epilogue10collective6detail29Sm90TmaWarpSpecializedAdapterINS1D_15DefaultEpilogueIaSK_SK_NS1C_6thread17LinearCombinationIaLi1EiiLNS1H_9ScaleType4KindE0ELNS_15FloatRoundStyleE2EaEENS1_15EpilogueDefaultEEEEEvvEEEEvNT_6ParamsE)
        /*0014*/ 	.word	0x00000000


	//----- nvinfo : EIATTR_MIN_STACK_SIZE
	.align		4
.L_17:
        /*0018*/ 	.byte	0x04, 0x12
        /*001a*/ 	.short	(.L_19 - .L_18)
	.align		4
.L_18:
        /*001c*/ 	.word	index@(_ZN7cutlass13device_kernelINS_4gemm6kernel13GemmUniversalIN4cute5tupleIJiiiiEEENS1_10collective13CollectiveMmaINS1_34MainloopSm90TmaGmmaWarpSpecializedILi22ENS5_IJNS4_1CILi2EEENSA_ILi1EEESC_EEENS1_35KernelTmaWarpSpecializedCooperativeEEENS5_IJNSA_ILi192EEENSA_ILi128EEENSA_ILi32EEEEEEaNS5_IJlSC_lEEEaSK_NS4_8TiledMMAINS4_8MMA_AtomIJNS4_4SM904GMMA27MMA_64x128x32_S32S8S8_SS_TNEEEENS4_6LayoutISD_NS5_IJSC_NSA_ILi0EEESS_EEEEENS5_IJNS4_10UnderscoreESV_SV_EEEEENS4_13SM90_TMA_LOADENS4_14ComposedLayoutINS4_7SwizzleILi1ELi4ELi3EEENS4_18smem_ptr_flag_bitsILi8EEENSR_INS5_IJNSA_ILi8EEESI_EEENS5_IJSI_SC_EEEEEEEvNS4_8identityENS4_23SM90_TMA_LOAD_MULTICASTES18_vS19_EENS_8epilogue10collective6detail29Sm90TmaWarpSpecializedAdapterINS1D_15DefaultEpilogueIaSK_SK_NS1C_6thread17LinearCombinationIaLi1EiiLNS1H_9ScaleType4KindE0ELNS_15FloatRoundStyleE2EaEENS1_15EpilogueDefaultEEEEEvvEEEEvNT_6ParamsE)
        /*0020*/ 	.word	0x00000000
.L_19:


//--------------------- .nv.compat                --------------------------
	.section	.nv.compat,"",@"SHT_CUDA_COMPAT_INFO"
	.align	4
        /*0000*/ 	.byte	0x02, 0x09, 0x01, 0x00, 0x02, 0x02, 0x04, 0x00, 0x02, 0x05, 0x05, 0x00, 0x03, 0x07, 0x01, 0x01
        /*0010*/ 	.byte	0x02, 0x03, 0x01, 0x00, 0x02, 0x06, 0x01, 0x00, 0x04, 0x0b, 0x08, 0x00, 0x00, 0x00, 0x00, 0x00
        /*0020*/ 	.byte	0x00, 0x00, 0x00, 0x00


//--------------------- .nv.info._ZN7cutlass13device_kernelINS_4gemm6kernel13GemmUniversalIN4cute5tupleIJiiiiEEENS1_10collective13CollectiveMmaINS1_34MainloopSm90TmaGmmaWarpSpecializedILi22ENS5_IJNS4_1CILi2EEENSA_ILi1EEESC_EEENS1_35KernelTmaWarpSpecializedCooperativeEEENS5_IJNSA_ILi192EEENSA_ILi128EEENSA_ILi32EEEEEEaNS5_IJlSC_lEEEaSK_NS4_8TiledMMAINS4_8MMA_AtomIJNS4_4SM904GMMA27MMA_64x128x32_S32S8S8_SS_TNEEEENS4_6LayoutISD_NS5_IJSC_NSA_ILi0EEESS_EEEEENS5_IJNS4_10UnderscoreESV_SV_EEEEENS4_13SM90_TMA_LOADENS4_14ComposedLayoutINS4_7SwizzleILi1ELi4ELi3EEENS4_18smem_ptr_flag_bitsILi8EEENSR_INS5_IJNSA_ILi8EEESI_EEENS5_IJSI_SC_EEEEEEEvNS4_8identityENS4_23SM90_TMA_LOAD_MULTICASTES18_vS19_EENS_8epilogue10collective6detail29Sm90TmaWarpSpecializedAdapterINS1D_15DefaultEpilogueIaSK_SK_NS1C_6thread17LinearCombinationIaLi1EiiLNS1H_9ScaleType4KindE0ELNS_15FloatRoundStyleE2EaEENS1_15EpilogueDefaultEEEEEvvEEEEvNT_6ParamsE --------------------------
	.section	.nv.info._ZN7cutlass13device_kernelINS_4gemm6kernel13GemmUniversalIN4cute5tupleIJiiiiEEENS1_10collective13CollectiveMmaINS1_34MainloopSm90TmaGmmaWarpSpecializedILi22ENS5_IJNS4_1CILi2EEENSA_ILi1EEESC_EEENS1_35KernelTmaWarpSpecializedCooperativeEEENS5_IJNSA_ILi192EEENSA_ILi128EEENSA_ILi32EEEEEEaNS5_IJlSC_lEEEaSK_NS4_8TiledMMAINS4_8MMA_AtomIJNS4_4SM904GMMA27MMA_64x128x32_S32S8S8_SS_TNEEEENS4_6LayoutISD_NS5_IJSC_NSA_ILi0EEESS_EEEEENS5_IJNS4_10UnderscoreESV_SV_EEEEENS4_13SM90_TMA_LOADENS4_14ComposedLayoutINS4_7SwizzleILi1ELi4ELi3EEENS4_18smem_ptr_flag_bitsILi8EEENSR_INS5_IJNSA_ILi8EEESI_EEENS5_IJSI_SC_EEEEEEEvNS4_8identityENS4_23SM90_TMA_LOAD_MULTICASTES18_vS19_EENS_8epilogue10collective6detail29Sm90TmaWarpSpecializedAdapterINS1D_15DefaultEpilogueIaSK_SK_NS1C_6thread17LinearCombinationIaLi1EiiLNS1H_9ScaleType4KindE0ELNS_15FloatRoundStyleE2EaEENS1_15EpilogueDefaultEEEEEvvEEEEvNT_6ParamsE,"",@"SHT_CUDA_INFO"
	.sectionflags	@""
	.align	4


	//----- nvinfo : EIATTR_CUDA_API_VERSION
	.align		4
        /*0000*/ 	.byte	0x04, 0x37
        /*0002*/ 	.short	(.L_21 - .L_20)
.L_20:
        /*0004*/ 	.word	0x00000082


	//----- nvinfo : EIATTR_KPARAM_INFO
	.align		4
.L_21:
        /*0008*/ 	.byte	0x04, 0x17
        /*000a*/ 	.short	(.L_23 - .L_22)
.L_22:
        /*000c*/ 	.word	0x00000000
        /*0010*/ 	.short	0x0000
        /*0012*/ 	.short	0x0070
        /*0014*/ 	.byte	0x00, 0xf0, 0x01, 0x10


	//----- nvinfo : EIATTR_SPARSE_MMA_MASK
	.align		4
.L_23:
        /*0018*/ 	.byte	0x03, 0x50
        /*001a*/ 	.short	0x0000


	//----- nvinfo : EIATTR_MAXREG_COUNT
	.align		4
        /*001c*/ 	.byte	0x03, 0x1b
        /*001e*/ 	.short	0x00a8


	//----- nvinfo : EIATTR_NUM_BARRIERS
	.align		4
        /*0020*/ 	.byte	0x02, 0x4c
        /*0022*/ 	.byte	0x01
	.zero		1


	//----- nvinfo : EIATTR_EXTERNS
	.align		4
        /*0024*/ 	.byte	0x04, 0x0f
        /*0026*/ 	.short	(.L_25 - .L_24)


	//   ....[0]....
	.align		4
.L_24:
        /*0028*/ 	.word	index@(__assertfail)


	//----- nvinfo : EIATTR_MERCURY_ISA_VERSION
	.align		4
.L_25:
        /*002c*/ 	.byte	0x03, 0x5f
        /*002e*/ 	.short	0x0101


	//----- nvinfo : EIATTR_INT_WARP_WIDE_INSTR_OFFSETS
	.align		4
        /*0030*/ 	.byte	0x04, 0x31
        /*0032*/ 	.short	(.L_27 - .L_26)


	//   ....[0]....
.L_26:
        /*0034*/ 	.word	0x000006f0


	//   ....[1]....
        /*0038*/ 	.word	0x00000720


	//   ....[2]....
        /*003c*/ 	.word	0x000008e0


	//----- nvinfo : EIATTR_COOP_GROUP_MASK_REGIDS
	.align		4
.L_27:
        /*0040*/ 	.byte	0x04, 0x29
        /*0042*/ 	.short	(.L_29 - .L_28)


	//   ....[0]....
.L_28:
        /*0044*/ 	.word	0xffffffff


	//   ....[1]....
        /*0048*/ 	.word	0xffffffff


	//   ....[2]....
        /*004c*/ 	.word	0xffffffff


	//   ....[3]....
        /*0050*/ 	.word	0xffffffff


	//   ....[4]....
        /*0054*/ 	.word	0xffffffff


	//   ....[5]....
        /*0058*/ 	.word	0xffffffff


	//----- nvinfo : EIATTR_COOP_GROUP_INSTR_OFFSETS
	.align		4
.L_29:
        /*005c*/ 	.byte	0x04, 0x28
        /*005e*/ 	.short	(.L_31 - .L_30)


	//   ....[0]....
.L_30:
        /*0060*/ 	.word	0x00000060


	//   ....[1]....
        /*0064*/ 	.word	0x00000070


	//   ....[2]....
        /*0068*/ 	.word	0x00000130


	//   ....[3]....
        /*006c*/ 	.word	0x00000540


	//   ....[4]....
        /*0070*/ 	.word	0x00000a60


	//   ....[5]....
        /*0074*/ 	.word	0x000014a0


	//----- nvinfo : EIATTR_REG_RECONFIG
	.align		4
.L_31:
        /*0078*/ 	.byte	0x01, 0x54
	.zero		2


	//----- nvinfo : EIATTR_SYSCALL_OFFSETS
	.align		4
        /*007c*/ 	.byte	0x04, 0x46
        /*007e*/ 	.short	(.L_33 - .L_32)


	//   ....[0]....
.L_32:
        /*0080*/ 	.word	0x00001670


	//----- nvinfo : EIATTR_MBARRIER_INSTR_OFFSETS
	.align		4
.L_33:
        /*0084*/ 	.byte	0x04, 0x39
        /*0086*/ 	.short	(.L_35 - .L_34)


	//   ....[0]....
.L_34:
        /*0088*/ 	.word	0x00000250
        /*008c*/ 	.word	0x000000ff
        /*0090*/ 	.word	0x00000000
        /*0094*/ 	.short	0x0100
        /*0096*/ 	.byte	0x08
	.zero		1


	//   ....[1]....
        /*0098*/ 	.word	0x00000260
        /*009c*/ 	.word	0x000000ff
        /*00a0*/ 	.word	0x000000b0
        /*00a4*/ 	.short	0x0100
        /*00a6*/ 	.byte	0x08
	.zero		1


	//   ....[2]....
        /*00a8*/ 	.word	0x00000270
        /*00ac*/ 	.word	0x000000ff
        /*00b0*/ 	.word	0x00000008
        /*00b4*/ 	.short	0x0100
        /*00b6*/ 	.byte	0x08
	.zero		1


	//   ....[3]....
        /*00b8*/ 	.word	0x00000280
        /*00bc*/ 	.word	0x000000ff
        /*00c0*/ 	.word	0x000000b8
        /*00c4*/ 	.short	0x0100
        /*00c6*/ 	.byte	0x08
	.zero		1


	//   ....[4]....
        /*00c8*/ 	.word	0x00000290
        /*00cc*/ 	.word	0x000000ff
        /*00d0*/ 	.word	0x00000010
        /*00d4*/ 	.short	0x0100
        /*00d6*/ 	.byte	0x08
	.zero		1


	//   ....[5]....
        /*00d8*/ 	.word	0x000002a0
        /*00dc*/ 	.word	0x000000ff
        /*00e0*/ 	.word	0x000000c0
        /*00e4*/ 	.short	0x0100
        /*00e6*/ 	.byte	0x08
	.zero		1


	//   ....[6]....
        /*00e8*/ 	.word	0x000002b0
        /*00ec*/ 	.word	0x000000ff
        /*00f0*/ 	.word	0x00000018
        /*00f4*/ 	.short	0x0100
        /*00f6*/ 	.byte	0x08
	.zero		1


	//   ....[7]....
        /*00f8*/ 	.word	0x000002c0
        /*00fc*/ 	.word	0x000000ff
        /*0100*/ 	.word	0x000000c8
        /*0104*/ 	.short	0x0100
        /*0106*/ 	.byte	0x08
	.zero		1


	//   ....[8]....
        /*0108*/ 	.word	0x000002d0
        /*010c*/ 	.word	0x000000ff
        /*0110*/ 	.word	0x00000020
        /*0114*/ 	.short	0x0100
        /*0116*/ 	.byte	0x08
	.zero		1


	//   ....[9]....
        /*0118*/ 	.word	0x000002e0
        /*011c*/ 	.word	0x000000ff
        /*0120*/ 	.word	0x000000d0
        /*0124*/ 	.short	0x0100
        /*0126*/ 	.byte	0x08
	.zero		1


	//   ....[10]....
        /*0128*/ 	.word	0x000002f0
        /*012c*/ 	.word	0x000000ff
        /*0130*/ 	.word	0x00000028
        /*0134*/ 	.short	0x0100
        /*0136*/ 	.byte	0x08
	.zero		1


	//   ....[11]....
        /*0138*/ 	.word	0x00000300
        /*013c*/ 	.word	0x000000ff
        /*0140*/ 	.word	0x000000d8
        /*0144*/ 	.short	0x0100
        /*0146*/ 	.byte	0x08
	.zero		1


	//   ....[12]....
        /*0148*/ 	.word	0x00000310
        /*014c*/ 	.word	0x000000ff
        /*0150*/ 	.word	0x00000030
        /*0154*/ 	.short	0x0100
        /*0156*/ 	.byte	0x08
	.zero		1


	//   ....[13]....
        /*0158*/ 	.word	0x00000320
        /*015c*/ 	.word	0x000000ff
        /*0160*/ 	.word	0x000000e0
        /*0164*/ 	.short	0x0100
        /*0166*/ 	.byte	0x08
	.zero		1


	//   ....[14]....
        /*0168*/ 	.word	0x00000330
        /*016c*/ 	.word	0x000000ff
        /*0170*/ 	.word	0x00000038
        /*0174*/ 	.short	0x0100
        /*0176*/ 	.byte	0x08
	.zero		1


	//   ....[15]....
        /*0178*/ 	.word	0x00000340
        /*017c*/ 	.word	0x000000ff
        /*0180*/ 	.word	0x000000e8
        /*0184*/ 	.short	0x0100
        /*0186*/ 	.byte	0x08
	.zero		1


	//   ....[16]....
        /*0188*/ 	.word	0x00000350
        /*018c*/ 	.word	0x000000ff
        /*0190*/ 	.word	0x00000040
        /*0194*/ 	.short	0x0100
        /*0196*/ 	.byte	0x08
	.zero		1


	//   ....[17]....
        /*0198*/ 	.word	0x00000360
        /*019c*/ 	.word	0x000000ff
        /*01a0*/ 	.word	0x000000f0
        /*01a4*/ 	.short	0x0100
        /*01a6*/ 	.byte	0x08
	.zero		1


	//   ....[18]....
        /*01a8*/ 	.word	0x00000370
        /*01ac*/ 	.word	0x000000ff
        /*01b0*/ 	.word	0x00000048
        /*01b4*/ 	.short	0x0100
        /*01b6*/ 	.byte	0x08
	.zero		1


	//   ....[19]....
        /*01b8*/ 	.word	0x00000380
        /*01bc*/ 	.word	0x000000ff
        /*01c0*/ 	.word	0x000000f8
        /*01c4*/ 	.short	0x0100
        /*01c6*/ 	.byte	0x08
	.zero		1


	//   ....[20]....
        /*01c8*/ 	.word	0x00000390
        /*01cc*/ 	.word	0x000000ff
        /*01d0*/ 	.word	0x00000050
        /*01d4*/ 	.short	0x0100
        /*01d6*/ 	.byte	0x08
	.zero		1


	//   ....[21]....
        /*01d8*/ 	.word	0x000003a0
        /*01dc*/ 	.word	0x000000ff
        /*01e0*/ 	.word	0x00000100
        /*01e4*/ 	.short	0x0100
        /*01e6*/ 	.byte	0x08
	.zero		1


	//   ....[22]....
        /*01e8*/ 	.word	0x000003b0
        /*01ec*/ 	.word	0x000000ff
        /*01f0*/ 	.word	0x00000058
        /*01f4*/ 	.short	0x0100
        /*01f6*/ 	.byte	0x08
	.zero		1


	//   ....[23]....
        /*01f8*/ 	.word	0x000003c0
        /*01fc*/ 	.word	0x000000ff
        /*0200*/ 	.word	0x00000108
        /*0204*/ 	.short	0x0100
        /*0206*/ 	.byte	0x08
	.zero		1


	//   ....[24]....
        /*0208*/ 	.word	0x000003d0
        /*020c*/ 	.word	0x000000ff
        /*0210*/ 	.word	0x00000060
        /*0214*/ 	.short	0x0100
        /*0216*/ 	.byte	0x08
	.zero		1


	//   ....[25]....
        /*0218*/ 	.word	0x000003e0
        /*021c*/ 	.word	0x000000ff
        /*0220*/ 	.word	0x00000110
        /*0224*/ 	.short	0x0100
        /*0226*/ 	.byte	0x08
	.zero		1


	//   ....[26]....
        /*0228*/ 	.word	0x000003f0
        /*022c*/ 	.word	0x000000ff
        /*0230*/ 	.word	0x00000068
        /*0234*/ 	.short	0x0100
        /*0236*/ 	.byte	0x08
	.zero		1


	//   ....[27]....
        /*0238*/ 	.word	0x00000400
        /*023c*/ 	.word	0x000000ff
        /*0240*/ 	.word	0x00000118
        /*0244*/ 	.short	0x0100
        /*0246*/ 	.byte	0x08
	.zero		1


	//   ....[28]....
        /*0248*/ 	.word	0x00000410
        /*024c*/ 	.word	0x000000ff
        /*0250*/ 	.word	0x00000070
        /*0254*/ 	.short	0x0100
        /*0256*/ 	.byte	0x08
	.zero		1


	//   ....[29]....
        /*0258*/ 	.word	0x00000420
        /*025c*/ 	.word	0x000000ff
        /*0260*/ 	.word	0x00000120
        /*0264*/ 	.short	0x0100
        /*0266*/ 	.byte	0x08
	.zero		1


	//   ....[30]....
        /*0268*/ 	.word	0x00000430
        /*026c*/ 	.word	0x000000ff
        /*0270*/ 	.word	0x00000078
        /*0274*/ 	.short	0x0100
        /*0276*/ 	.byte	0x08
	.zero		1


	//   ....[31]....
        /*0278*/ 	.word	0x00000440
        /*027c*/ 	.word	0x000000ff
        /*0280*/ 	.word	0x00000128
        /*0284*/ 	.short	0x0100
        /*0286*/ 	.byte	0x08
	.zero		1


	//   ....[32]....
        /*0288*/ 	.word	0x00000450
        /*028c*/ 	.word	0x000000ff
        /*0290*/ 	.word	0x00000080
        /*0294*/ 	.short	0x0100
        /*0296*/ 	.byte	0x08
	.zero		1


	//   ....[33]....
        /*0298*/ 	.word	0x00000460
        /*029c*/ 	.word	0x000000ff
        /*02a0*/ 	.word	0x00000130
        /*02a4*/ 	.short	0x0100
        /*02a6*/ 	.byte	0x08
	.zero		1


	//   ....[34]....
        /*02a8*/ 	.word	0x00000470
        /*02ac*/ 	.word	0x000000ff
        /*02b0*/ 	.word	0x00000088
        /*02b4*/ 	.short	0x0100
        /*02b6*/ 	.byte	0x08
	.zero		1


	//   ....[35]....
        /*02b8*/ 	.word	0x00000480
        /*02bc*/ 	.word	0x000000ff
        /*02c0*/ 	.word	0x00000138
        /*02c4*/ 	.short	0x0100
        /*02c6*/ 	.byte	0x08
	.zero		1


	//   ....[36]....
        /*02c8*/ 	.word	0x00000490
        /*02cc*/ 	.word	0x000000ff
        /*02d0*/ 	.word	0x00000090
        /*02d4*/ 	.short	0x0100
        /*02d6*/ 	.byte	0x08
	.zero		1


	//   ....[37]....
        /*02d8*/ 	.word	0x000004a0
        /*02dc*/ 	.word	0x000000ff
        /*02e0*/ 	.word	0x00000140
        /*02e4*/ 	.short	0x0100
        /*02e6*/ 	.byte	0x08
	.zero		1


	//   ....[38]....
        /*02e8*/ 	.word	0x000004b0
        /*02ec*/ 	.word	0x000000ff
        /*02f0*/ 	.word	0x00000098
        /*02f4*/ 	.short	0x0100
        /*02f6*/ 	.byte	0x08
	.zero		1


	//   ....[39]....
        /*02f8*/ 	.word	0x000004c0
        /*02fc*/ 	.word	0x000000ff
        /*0300*/ 	.word	0x00000148
        /*0304*/ 	.short	0x0100
        /*0306*/ 	.byte	0x08
	.zero		1


	//   ....[40]....
        /*0308*/ 	.word	0x000004d0
        /*030c*/ 	.word	0x000000ff
        /*0310*/ 	.word	0x000000a0
        /*0314*/ 	.short	0x0100
        /*0316*/ 	.byte	0x08
	.zero		1


	//   ....[41]....
        /*0318*/ 	.word	0x000004e0
        /*031c*/ 	.word	0x000000ff
        /*0320*/ 	.word	0x00000150
        /*0324*/ 	.short	0x0100
        /*0326*/ 	.byte	0x08
	.zero		1


	//   ....[42]....
        /*0328*/ 	.word	0x000004f0
        /*032c*/ 	.word	0x000000ff
        /*0330*/ 	.word	0x000000a8
        /*0334*/ 	.short	0x0100
        /*0336*/ 	.byte	0x08
	.zero		1


	//   ....[43]....
        /*0338*/ 	.word	0x00000500
        /*033c*/ 	.word	0x000000ff
        /*0340*/ 	.word	0x00000158
        /*0344*/ 	.short	0x0100
        /*0346*/ 	.byte	0x08
	.zero		1


	//   ....[44]....
        /*0348*/ 	.word	0x00000960
        /*034c*/ 	.word	0x000000ff
        /*0350*/ 	.word	0x00000170
        /*0354*/ 	.short	0x0100
        /*0356*/ 	.byte	0x06
	.zero		1


	//   ....[45]....
        /*0358*/ 	.word	0x000009f0
        /*035c*/ 	.word	0x000000ff
        /*0360*/ 	.word	0x00000178
        /*0364*/ 	.short	0x0100
        /*0366*/ 	.byte	0x06
	.zero		1


	//   ....[46]....
        /*0368*/ 	.word	0x00001740
        /*036c*/ 	.word	0x00000003
        /*0370*/ 	.word	0x00000000
        /*0374*/ 	.short	0x010a
        /*0376*/ 	.byte	0x3f
	.zero		1


	//   ....[47]....
        /*0378*/ 	.word	0x00001780
        /*037c*/ 	.word	0x00000003
        /*0380*/ 	.word	0x00000000
        /*0384*/ 	.short	0x010a
        /*0386*/ 	.byte	0x3f
	.zero		1


	//   ....[48]....
        /*0388*/ 	.word	0x00001a20
        /*038c*/ 	.word	0x00000005
        /*0390*/ 	.word	0x00000000
        /*0394*/ 	.short	0x010a
        /*0396*/ 	.byte	0x3f
	.zero		1


	//   ....[49]....
        /*0398*/ 	.word	0x00001a60
        /*039c*/ 	.word	0x00000005
        /*03a0*/ 	.word	0x00000000
        /*03a4*/ 	.short	0x010a
        /*03a6*/ 	.byte	0x3f
	.zero		1


	//   ....[50]....
        /*03a8*/ 	.word	0x00001ba0
        /*03ac*/ 	.word	0x00000005
        /*03b0*/ 	.word	0x00000000
        /*03b4*/ 	.short	0x0101
        /*03b6*/ 	.byte	0x3f
	.zero		1


	//   ....[51]....
        /*03b8*/ 	.word	0x00001dc0
        /*03bc*/ 	.word	0x00000003
        /*03c0*/ 	.word	0x00000000
        /*03c4*/ 	.short	0x0101
        /*03c6*/ 	.byte	0x3f
	.zero		1


	//   ....[52]....
        /*03c8*/ 	.word	0x00009420
        /*03cc*/ 	.word	0x00000017
        /*03d0*/ 	.word	0x000000b0
        /*03d4*/ 	.short	0x010a
        /*03d6*/ 	.byte	0x3f
	.zero		1


	//   ....[53]....
        /*03d8*/ 	.word	0x00009790
        /*03dc*/ 	.word	0x00000003
        /*03e0*/ 	.word	0x00000178
        /*03e4*/ 	.short	0x0101
        /*03e6*/ 	.byte	0x3f
	.zero		1


	//   ....[54]....
        /*03e8*/ 	.word	0x00009ef0
        /*03ec*/ 	.word	0x00000007
        /*03f0*/ 	.word	0x00000000
        /*03f4*/ 	.short	0x010a
        /*03f6*/ 	.byte	0x3f
	.zero		1


	//   ....[55]....
        /*03f8*/ 	.word	0x00009f70
        /*03fc*/ 	.word	0x00000008
        /*0400*/ 	.word	0x00000000
        /*0404*/ 	.short	0x010a
        /*0406*/ 	.byte	0x3f
	.zero		1


	//   ....[56]....
        /*0408*/ 	.word	0x0000a000
        /*040c*/ 	.word	0x00000009
        /*0410*/ 	.word	0x00000000
        /*0414*/ 	.short	0x010a
        /*0416*/ 	.byte	0x3f
	.zero		1


	//   ....[57]....
        /*0418*/ 	.word	0x0000a090
        /*041c*/ 	.word	0x00000008
        /*0420*/ 	.word	0x00000000
        /*0424*/ 	.short	0x010a
        /*0426*/ 	.byte	0x3f
	.zero		1


	//   ....[58]....
        /*0428*/ 	.word	0x0000a120
        /*042c*/ 	.word	0x00000009
        /*0430*/ 	.word	0x00000000
        /*0434*/ 	.short	0x010a
        /*0436*/ 	.byte	0x3f
	.zero		1


	//   ....[59]....
        /*0438*/ 	.word	0x0000a1b0
        /*043c*/ 	.word	0x00000008
        /*0440*/ 	.word	0x00000000
        /*0444*/ 	.short	0x010a
        /*0446*/ 	.byte	0x3f
	.zero		1


	//   ....[60]....
        /*0448*/ 	.word	0x0000a240
        /*044c*/ 	.word	0x00000009
        /*0450*/ 	.word	0x00000000
        /*0454*/ 	.short	0x010a
        /*0456*/ 	.byte	0x3f
	.zero		1


	//   ....[61]....
        /*0458*/ 	.word	0x0000a2d0
        /*045c*/ 	.word	0x00000008
        /*0460*/ 	.word	0x00000000
        /*0464*/ 	.short	0x010a
        /*0466*/ 	.byte	0x3f
	.zero		1


	//   ....[62]....
        /*0468*/ 	.word	0x0000a360
        /*046c*/ 	.word	0x00000009
        /*0470*/ 	.word	0x00000000
        /*0474*/ 	.short	0x010a
        /*0476*/ 	.byte	0x3f
	.zero		1


	//   ....[63]....
        /*0478*/ 	.word	0x0000a3f0
        /*047c*/ 	.word	0x00000008
        /*0480*/ 	.word	0x00000000
        /*0484*/ 	.short	0x010a
        /*0486*/ 	.byte	0x3f
	.zero		1


	//   ....[64]....
        /*0488*/ 	.word	0x0000a480
        /*048c*/ 	.word	0x00000009
        /*0490*/ 	.word	0x00000000
        /*0494*/ 	.short	0x010a
        /*0496*/ 	.byte	0x3f
	.zero		1


	//   ....[65]....
        /*0498*/ 	.word	0x0000a510
        /*049c*/ 	.word	0x00000008
        /*04a0*/ 	.word	0x00000000
        /*04a4*/ 	.short	0x010a
        /*04a6*/ 	.byte	0x3f
	.zero		1


	//   ....[66]....
        /*04a8*/ 	.word	0x0000a5a0
        /*04ac*/ 	.word	0x00000009
        /*04b0*/ 	.word	0x00000000
        /*04b4*/ 	.short	0x010a
        /*04b6*/ 	.byte	0x3f
	.zero		1


	//   ....[67]....
        /*04b8*/ 	.word	0x0000a630
        /*04bc*/ 	.word	0x00000008
        /*04c0*/ 	.word	0x00000000
        /*04c4*/ 	.short	0x010a
        /*04c6*/ 	.byte	0x3f
	.zero		1


	//   ....[68]....
        /*04c8*/ 	.word	0x0000a6c0
        /*04cc*/ 	.word	0x00000009
        /*04d0*/ 	.word	0x00000000
        /*04d4*/ 	.short	0x010a
        /*04d6*/ 	.byte	0x3f
	.zero		1


	//   ....[69]....
        /*04d8*/ 	.word	0x0000a750
        /*04dc*/ 	.word	0x00000008
        /*04e0*/ 	.word	0x00000000
        /*04e4*/ 	.short	0x010a
        /*04e6*/ 	.byte	0x3f
	.zero		1


	//   ....[70]....
        /*04e8*/ 	.word	0x0000a7e0
        /*04ec*/ 	.word	0x00000009
        /*04f0*/ 	.word	0x00000000
        /*04f4*/ 	.short	0x010a
        /*04f6*/ 	.byte	0x3f
	.zero		1


	//   ....[71]....
        /*04f8*/ 	.word	0x0000a870
        /*04fc*/ 	.word	0x00000008
        /*0500*/ 	.word	0x00000000
        /*0504*/ 	.short	0x010a
        /*0506*/ 	.byte	0x3f
	.zero		1


	//   ....[72]....
        /*0508*/ 	.word	0x0000a900
        /*050c*/ 	.word	0x00000009
        /*0510*/ 	.word	0x00000000
        /*0514*/ 	.short	0x010a
        /*0516*/ 	.byte	0x3f
	.zero		1


	//   ....[73]....
        /*0518*/ 	.word	0x0000a990
        /*051c*/ 	.word	0x00000008
        /*0520*/ 	.word	0x00000000
        /*0524*/ 	.short	0x010a
        /*0526*/ 	.byte	0x3f
	.zero		1


	//   ....[74]....
        /*0528*/ 	.word	0x0000aa20
        /*052c*/ 	.word	0x0000000b
        /*0530*/ 	.word	0x00000000
        /*0534*/ 	.short	0x010a
        /*0536*/ 	.byte	0x3f
	.zero		1


	//   ....[75]....
        /*0538*/ 	.word	0x0000aab0
        /*053c*/ 	.word	0x00000003
        /*0540*/ 	.word	0x00000000
        /*0544*/ 	.short	0x010a
        /*0546*/ 	.byte	0x3f
	.zero		1


	//   ....[76]....
        /*0548*/ 	.word	0x0000ab10
        /*054c*/ 	.word	0x00000003
        /*0550*/ 	.word	0x00000000
        /*0554*/ 	.short	0x010a
        /*0556*/ 	.byte	0x3f
	.zero		1


	//   ....[77]....
        /*0558*/ 	.word	0x0000ab60
        /*055c*/ 	.word	0x00000005
        /*0560*/ 	.word	0x00000000
        /*0564*/ 	.short	0x010a
        /*0566*/ 	.byte	0x3f
	.zero		1


	//   ....[78]....
        /*0568*/ 	.word	0x0000ac30
        /*056c*/ 	.word	0x00000017
        /*0570*/ 	.word	0x000000b0
        /*0574*/ 	.short	0x010a
        /*0576*/ 	.byte	0x3f
	.zero		1


	//   ....[79]....
        /*0578*/ 	.word	0x0000ad00
        /*057c*/ 	.word	0x00000007
        /*0580*/ 	.word	0x00000000
        /*0584*/ 	.short	0x010a
        /*0586*/ 	.byte	0x3f
	.zero		1


	//   ....[80]....
        /*0588*/ 	.word	0x0000ad50
        /*058c*/ 	.word	0x00000008
        /*0590*/ 	.word	0x00000000
        /*0594*/ 	.short	0x010a
        /*0596*/ 	.byte	0x3f
	.zero		1


	//   ....[81]....
        /*0598*/ 	.word	0x0000ada0
        /*059c*/ 	.word	0x00000009
        /*05a0*/ 	.word	0x00000000
        /*05a4*/ 	.short	0x010a
        /*05a6*/ 	.byte	0x3f
	.zero		1


	//   ....[82]....
        /*05a8*/ 	.word	0x0000adf0
        /*05ac*/ 	.word	0x00000008
        /*05b0*/ 	.word	0x00000000
        /*05b4*/ 	.short	0x010a
        /*05b6*/ 	.byte	0x3f
	.zero		1


	//   ....[83]....
        /*05b8*/ 	.word	0x0000ae40
        /*05bc*/ 	.word	0x00000009
        /*05c0*/ 	.word	0x00000000
        /*05c4*/ 	.short	0x010a
        /*05c6*/ 	.byte	0x3f
	.zero		1


	//   ....[84]....
        /*05c8*/ 	.word	0x0000ae90
        /*05cc*/ 	.word	0x00000008
        /*05d0*/ 	.word	0x00000000
        /*05d4*/ 	.short	0x010a
        /*05d6*/ 	.byte	0x3f
	.zero		1


	//   ....[85]....
        /*05d8*/ 	.word	0x0000aee0
        /*05dc*/ 	.word	0x00000009
        /*05e0*/ 	.word	0x00000000
        /*05e4*/ 	.short	0x010a
        /*05e6*/ 	.byte	0x3f
	.zero		1


	//   ....[86]....
        /*05e8*/ 	.word	0x0000af30
        /*05ec*/ 	.word	0x00000008
        /*05f0*/ 	.word	0x00000000
        /*05f4*/ 	.short	0x010a
        /*05f6*/ 	.byte	0x3f
	.zero		1


	//   ....[87]....
        /*05f8*/ 	.word	0x0000af80
        /*05fc*/ 	.word	0x00000009
        /*0600*/ 	.word	0x00000000
        /*0604*/ 	.short	0x010a
        /*0606*/ 	.byte	0x3f
	.zero		1


	//   ....[88]....
        /*0608*/ 	.word	0x0000afd0
        /*060c*/ 	.word	0x00000008
        /*0610*/ 	.word	0x00000000
        /*0614*/ 	.short	0x010a
        /*0616*/ 	.byte	0x3f
	.zero		1


	//   ....[89]....
        /*0618*/ 	.word	0x0000b020
        /*061c*/ 	.word	0x00000009
        /*0620*/ 	.word	0x00000000
        /*0624*/ 	.short	0x010a
        /*0626*/ 	.byte	0x3f
	.zero		1


	//   ....[90]....
        /*0628*/ 	.word	0x0000b070
        /*062c*/ 	.word	0x00000008
        /*0630*/ 	.word	0x00000000
        /*0634*/ 	.short	0x010a
        /*0636*/ 	.byte	0x3f
	.zero		1


	//   ....[91]....
        /*0638*/ 	.word	0x0000b0c0
        /*063c*/ 	.word	0x00000009
        /*0640*/ 	.word	0x00000000
        /*0644*/ 	.short	0x010a
        /*0646*/ 	.byte	0x3f
	.zero		1


	//   ....[92]....
        /*0648*/ 	.word	0x0000b110
        /*064c*/ 	.word	0x00000008
        /*0650*/ 	.word	0x00000000
        /*0654*/ 	.short	0x010a
        /*0656*/ 	.byte	0x3f
	.zero		1


	//   ....[93]....
        /*0658*/ 	.word	0x0000b160
        /*065c*/ 	.word	0x00000009
        /*0660*/ 	.word	0x00000000
        /*0664*/ 	.short	0x010a
        /*0666*/ 	.byte	0x3f
	.zero		1


	//   ....[94]....
        /*0668*/ 	.word	0x0000b1b0
        /*066c*/ 	.word	0x00000008
        /*0670*/ 	.word	0x00000000
        /*0674*/ 	.short	0x010a
        /*0676*/ 	.byte	0x3f
	.zero		1


	//   ....[95]....
        /*0678*/ 	.word	0x0000b200
        /*067c*/ 	.word	0x00000009
        /*0680*/ 	.word	0x00000000
        /*0684*/ 	.short	0x010a
        /*0686*/ 	.byte	0x3f
	.zero		1


	//   ....[96]....
        /*0688*/ 	.word	0x0000b250
        /*068c*/ 	.word	0x00000008
        /*0690*/ 	.word	0x00000000
        /*0694*/ 	.short	0x010a
        /*0696*/ 	.byte	0x3f
	.zero		1


	//   ....[97]....
        /*0698*/ 	.word	0x0000b2a0
        /*069c*/ 	.word	0x00000009
        /*06a0*/ 	.word	0x00000000
        /*06a4*/ 	.short	0x010a
        /*06a6*/ 	.byte	0x3f
	.zero		1


	//   ....[98]....
        /*06a8*/ 	.word	0x0000b2f0
        /*06ac*/ 	.word	0x00000008
        /*06b0*/ 	.word	0x00000000
        /*06b4*/ 	.short	0x010a
        /*06b6*/ 	.byte	0x3f
	.zero		1


	//   ....[99]....
        /*06b8*/ 	.word	0x0000b340
        /*06bc*/ 	.word	0x0000000b
        /*06c0*/ 	.word	0x00000000
        /*06c4*/ 	.short	0x010a
        /*06c6*/ 	.byte	0x3f
	.zero		1


	//----- nvinfo : EIATTR_NUM_MBARRIERS
	.align		4
.L_35:
        /*06c8*/ 	.byte	0x03, 0x38
        /*06ca*/ 	.short	0x002e


	//----- nvinfo : EIATTR_EXIT_INSTR_OFFSETS
	.align		4
        /*06cc*/ 	.byte	0x04, 0x1c
        /*06ce*/ 	.short	(.L_37 - .L_36)


	//   ....[0]....
.L_36:
        /*06d0*/ 	.word	0x00000bc0


	//   ....[1]....
        /*06d4*/ 	.word	0x000013e0


	//   ....[2]....
        /*06d8*/ 	.word	0x00008b20


	//   ....[3]....
        /*06dc*/ 	.word	0x00009080


	//   ....[4]....
        /*06e0*/ 	.word	0x0000ab00


	//----- nvinfo : EIATTR_MAX_THREADS
	.align		4
.L_37:
        /*06e4*/ 	.byte	0x04, 0x05
        /*06e6*/ 	.short	(.L_39 - .L_38)
.L_38:
        /*06e8*/ 	.word	0x00000180
        /*06ec*/ 	.word	0x00000001
        /*06f0*/ 	.word	0x00000001


	//----- nvinfo : EIATTR_CRS_STACK_SIZE
	.align		4
.L_39:
        /*06f4*/ 	.byte	0x04, 0x1e
        /*06f6*/ 	.short	(.L_41 - .L_40)
.L_40:
        /*06f8*/ 	.word	0x00000000


	//----- nvinfo : EIATTR_CBANK_PARAM_SIZE
	.align		4
.L_41:
        /*06fc*/ 	.byte	0x03, 0x19
        /*06fe*/ 	.short	0x0470


	//----- nvinfo : EIATTR_PARAM_CBANK
	.align		4
        /*0700*/ 	.byte	0x04, 0x0a
        /*0702*/ 	.short	(.L_43 - .L_42)
	.align		4
.L_42:
        /*0704*/ 	.word	index@(.nv.constant0._ZN7cutlass13device_kernelINS_4gemm6kernel13GemmUniversalIN4cute5tupleIJiiiiEEENS1_10collective13CollectiveMmaINS1_34MainloopSm90TmaGmmaWarpSpecializedILi22ENS5_IJNS4_1CILi2EEENSA_ILi1EEESC_EEENS1_35KernelTmaWarpSpecializedCooperativeEEENS5_IJNSA_ILi192EEENSA_ILi128EEENSA_ILi32EEEEEEaNS5_IJlSC_lEEEaSK_NS4_8TiledMMAINS4_8MMA_AtomIJNS4_4SM904GMMA27MMA_64x128x32_S32S8S8_SS_TNEEEENS4_6LayoutISD_NS5_IJSC_NSA_ILi0EEESS_EEEEENS5_IJNS4_10UnderscoreESV_SV_EEEEENS4_13SM90_TMA_LOADENS4_14ComposedLayoutINS4_7SwizzleILi1ELi4ELi3EEENS4_18smem_ptr_flag_bitsILi8EEENSR_INS5_IJNSA_ILi8EEESI_EEENS5_IJSI_SC_EEEEEEEvNS4_8identityENS4_23SM90_TMA_LOAD_MULTICASTES18_vS19_EENS_8epilogue10collective6detail29Sm90TmaWarpSpecializedAdapterINS1D_15DefaultEpilogueIaSK_SK_NS1C_6thread17LinearCombinationIaLi1EiiLNS1H_9ScaleType4KindE0ELNS_15FloatRoundStyleE2EaEENS1_15EpilogueDefaultEEEEEvvEEEEvNT_6ParamsE)
        /*0708*/ 	.short	0x0210
        /*070a*/ 	.short	0x0470


	//----- nvinfo : EIATTR_SW_WAR
	.align		4
.L_43:
        /*070c*/ 	.byte	0x04, 0x36
        /*070e*/ 	.short	(.L_45 - .L_44)
.L_44:
        /*0710*/ 	.word	0x00000008
.L_45:


//--------------------- .nv.callgraph             --------------------------
	.section	.nv.callgraph,"",@"SHT_CUDA_CALLGRAPH"
	.align	4
	.sectionentsize	8
	.align		4
        /*0000*/ 	.word	0x00000000
	.align		4
        /*0004*/ 	.word	0xffffffff
	.align		4
        /*0008*/ 	.word	index@(_ZN7cutlass13device_kernelINS_4gemm6kernel13GemmUniversalIN4cute5tupleIJiiiiEEENS1_10collective13CollectiveMmaINS1_34MainloopSm90TmaGmmaWarpSpecializedILi22ENS5_IJNS4_1CILi2EEENSA_ILi1EEESC_EEENS1_35KernelTmaWarpSpecializedCooperativeEEENS5_IJNSA_ILi192EEENSA_ILi128EEENSA_ILi32EEEEEEaNS5_IJlSC_lEEEaSK_NS4_8TiledMMAINS4_8MMA_AtomIJNS4_4SM904GMMA27MMA_64x128x32_S32S8S8_SS_TNEEEENS4_6LayoutISD_NS5_IJSC_NSA_ILi0EEESS_EEEEENS5_IJNS4_10UnderscoreESV_SV_EEEEENS4_13SM90_TMA_LOADENS4_14ComposedLayoutINS4_7SwizzleILi1ELi4ELi3EEENS4_18smem_ptr_flag_bitsILi8EEENSR_INS5_IJNSA_ILi8EEESI_EEENS5_IJSI_SC_EEEEEEEvNS4_8identityENS4_23SM90_TMA_LOAD_MULTICASTES18_vS19_EENS_8epilogue10collective6detail29Sm90TmaWarpSpecializedAdapterINS1D_15DefaultEpilogueIaSK_SK_NS1C_6thread17LinearCombinationIaLi1EiiLNS1H_9ScaleType4KindE0ELNS_15FloatRoundStyleE2EaEENS1_15EpilogueDefaultEEEEEvvEEEEvNT_6ParamsE)
	.align		4
        /*000c*/ 	.word	index@(__assertfail)
	.align		4
        /*0010*/ 	.word	0x00000000
	.align		4
        /*0014*/ 	.word	0xfffffffe
	.align		4
        /*0018*/ 	.word	0x00000000
	.align		4
        /*001c*/ 	.word	0xfffffffd
	.align		4
        /*0020*/ 	.word	0x00000000
	.align		4
        /*0024*/ 	.word	0xfffffffc


//--------------------- .nv.constant4             --------------------------
	.section	.nv.constant4,"a",@progbits
	.align	8
	.align		8
.nv.constant4:
        /*0000*/ 	.dword	__assertfail
	.align		8
        /*0008*/ 	.dword	__unnamed_1
	.align		8
        /*0010*/ 	.dword	_ZN40_INTERNAL_c68c9dc8_4_k_cu_36b745ea_138964cuda3std3__45__cpo5beginE
	.align		8
        /*0018*/ 	.dword	_ZN40_INTERNAL_c68c9dc8_4_k_cu_36b745ea_138964cuda3std3__45__cpo3endE
	.align		8
        /*0020*/ 	.dword	_ZN40_INTERNAL_c68c9dc8_4_k_cu_36b745ea_138964cuda3std3__45__cpo6cbeginE
	.align		8
        /*0028*/ 	.dword	_ZN40_INTERNAL_c68c9dc8_4_k_cu_36b745ea_138964cuda3std3__45__cpo4cendE
	.align		8
        /*0030*/ 	.dword	_ZN40_INTERNAL_c68c9dc8_4_k_cu_36b745ea_138964cuda3std3__442_GLOBAL__N__c68c9dc8_4_k_cu_36b745ea_138966ignoreE
	.align		8
        /*0038*/ 	.dword	_ZN40_INTERNAL_c68c9dc8_4_k_cu_36b745ea_138964cuda3std3__419piecewise_constructE
	.align		8
        /*0040*/ 	.dword	_ZN40_INTERNAL_c68c9dc8_4_k_cu_36b745ea_138964cuda3std3__48in_placeE
	.align		8
        /*0048*/ 	.dword	_ZN40_INTERNAL_c68c9dc8_4_k_cu_36b745ea_138964cuda3std6ranges3__45__cpo4swapE
	.align		8
        /*0050*/ 	.dword	_ZN40_INTERNAL_c68c9dc8_4_k_cu_36b745ea_138964cuda3std6ranges3__45__cpo9iter_moveE
	.align		8
        /*0058*/ 	.dword	_ZN40_INTERNAL_c68c9dc8_4_k_cu_36b745ea_138964cute7productE
	.align		8
        /*0060*/ 	.dword	_ZN40_INTERNAL_c68c9dc8_4_k_cu_36b745ea_138964cute1_E
	.align		8
        /*0068*/ 	.dword	$str$22
	.align		8
        /*0070*/ 	.dword	$str$23


//--------------------- .text._ZN7cutlass13device_kernelINS_4gemm6kernel13GemmUniversalIN4cute5tupleIJiiiiEEENS1_10collective13CollectiveMmaINS1_34MainloopSm90TmaGmmaWarpSpecializedILi22ENS5_IJNS4_1CILi2EEENSA_ILi1EEESC_EEENS1_35KernelTmaWarpSpecializedCooperativeEEENS5_IJNSA_ILi192EEENSA_ILi128EEENSA_ILi32EEEEEEaNS5_IJlSC_lEEEaSK_NS4_8TiledMMAINS4_8MMA_AtomIJNS4_4SM904GMMA27MMA_64x128x32_S32S8S8_SS_TNEEEENS4_6LayoutISD_NS5_IJSC_NSA_ILi0EEESS_EEEEENS5_IJNS4_10UnderscoreESV_SV_EEEEENS4_13SM90_TMA_LOADENS4_14ComposedLayoutINS4_7SwizzleILi1ELi4ELi3EEENS4_18smem_ptr_flag_bitsILi8EEENSR_INS5_IJNSA_ILi8EEESI_EEENS5_IJSI_SC_EEEEEEEvNS4_8identityENS4_23SM90_TMA_LOAD_MULTICASTES18_vS19_EENS_8epilogue10collective6detail29Sm90TmaWarpSpecializedAdapterINS1D_15DefaultEpilogueIaSK_SK_NS1C_6thread17LinearCombinationIaLi1EiiLNS1H_9ScaleType4KindE0ELNS_15FloatRoundStyleE2EaEENS1_15EpilogueDefaultEEEEEvvEEEEvNT_6ParamsE --------------------------
	.section	.text._ZN7cutlass13device_kernelINS_4gemm6kernel13GemmUniversalIN4cute5tupleIJiiiiEEENS1_10collective13CollectiveMmaINS1_34MainloopSm90TmaGmmaWarpSpecializedILi22ENS5_IJNS4_1CILi2EEENSA_ILi1EEESC_EEENS1_35KernelTmaWarpSpecializedCooperativeEEENS5_IJNSA_ILi192EEENSA_ILi128EEENSA_ILi32EEEEEEaNS5_IJlSC_lEEEaSK_NS4_8TiledMMAINS4_8MMA_AtomIJNS4_4SM904GMMA27MMA_64x128x32_S32S8S8_SS_TNEEEENS4_6LayoutISD_NS5_IJSC_NSA_ILi0EEESS_EEEEENS5_IJNS4_10UnderscoreESV_SV_EEEEENS4_13SM90_TMA_LOADENS4_14ComposedLayoutINS4_7SwizzleILi1ELi4ELi3EEENS4_18smem_ptr_flag_bitsILi8EEENSR_INS5_IJNSA_ILi8EEESI_EEENS5_IJSI_SC_EEEEEEEvNS4_8identityENS4_23SM90_TMA_LOAD_MULTICASTES18_vS19_EENS_8epilogue10collective6detail29Sm90TmaWarpSpecializedAdapterINS1D_15DefaultEpilogueIaSK_SK_NS1C_6thread17LinearCombinationIaLi1EiiLNS1H_9ScaleType4KindE0ELNS_15FloatRoundStyleE2EaEENS1_15EpilogueDefaultEEEEEvvEEEEvNT_6ParamsE,"ax",@progbits
	.align	128
.text._ZN7cutlass13device_kernelINS_4gemm6kernel13GemmUniversalIN4cute5tupleIJiiiiEEENS1_10collective13CollectiveMmaINS1_34MainloopSm90TmaGmmaWarpSpecializedILi22ENS5_IJNS4_1CILi2EEENSA_ILi1EEESC_EEENS1_35KernelTmaWarpSpecializedCooperativeEEENS5_IJNSA_ILi192EEENSA_ILi128EEENSA_ILi32EEEEEEaNS5_IJlSC_lEEEaSK_NS4_8TiledMMAINS4_8MMA_AtomIJNS4_4SM904GMMA27MMA_64x128x32_S32S8S8_SS_TNEEEENS4_6LayoutISD_NS5_IJSC_NSA_ILi0EEESS_EEEEENS5_IJNS4_10UnderscoreESV_SV_EEEEENS4_13SM90_TMA_LOADENS4_14ComposedLayoutINS4_7SwizzleILi1ELi4ELi3EEENS4_18smem_ptr_flag_bitsILi8EEENSR_INS5_IJNSA_ILi8EEESI_EEENS5_IJSI_SC_EEEEEEEvNS4_8identityENS4_23SM90_TMA_LOAD_MULTICASTES18_vS19_EENS_8epilogue10collective6detail29Sm90TmaWarpSpecializedAdapterINS1D_15DefaultEpilogueIaSK_SK_NS1C_6thread17LinearCombinationIaLi1EiiLNS1H_9ScaleType4KindE0ELNS_15FloatRoundStyleE2EaEENS1_15EpilogueDefaultEEEEEvvEEEEvNT_6ParamsE:
        .type           _ZN7cutlass13device_kernelINS_4gemm6kernel13GemmUniversalIN4cute5tupleIJiiiiEEENS1_10collective13CollectiveMmaINS1_34MainloopSm90TmaGmmaWarpSpecializedILi22ENS5_IJNS4_1CILi2EEENSA_ILi1EEESC_EEENS1_35KernelTmaWarpSpecializedCooperativeEEENS5_IJNSA_ILi192EEENSA_ILi128EEENSA_ILi32EEEEEEaNS5_IJlSC_lEEEaSK_NS4_8TiledMMAINS4_8MMA_AtomIJNS4_4SM904GMMA27MMA_64x128x32_S32S8S8_SS_TNEEEENS4_6LayoutISD_NS5_IJSC_NSA_ILi0EEESS_EEEEENS5_IJNS4_10UnderscoreESV_SV_EEEEENS4_13SM90_TMA_LOADENS4_14ComposedLayoutINS4_7SwizzleILi1ELi4ELi3EEENS4_18smem_ptr_flag_bitsILi8EEENSR_INS5_IJNSA_ILi8EEESI_EEENS5_IJSI_SC_EEEEEEEvNS4_8identityENS4_23SM90_TMA_LOAD_MULTICASTES18_vS19_EENS_8epilogue10collective6detail29Sm90TmaWarpSpecializedAdapterINS1D_15DefaultEpilogueIaSK_SK_NS1C_6thread17LinearCombinationIaLi1EiiLNS1H_9ScaleType4KindE0ELNS_15FloatRoundStyleE2EaEENS1_15EpilogueDefaultEEEEEvvEEEEvNT_6ParamsE,@function
        .size           _ZN7cutlass13device_kernelINS_4gemm6kernel13GemmUniversalIN4cute5tupleIJiiiiEEENS1_10collective13CollectiveMmaINS1_34MainloopSm90TmaGmmaWarpSpecializedILi22ENS5_IJNS4_1CILi2EEENSA_ILi1EEESC_EEENS1_35KernelTmaWarpSpecializedCooperativeEEENS5_IJNSA_ILi192EEENSA_ILi128EEENSA_ILi32EEEEEEaNS5_IJlSC_lEEEaSK_NS4_8TiledMMAINS4_8MMA_AtomIJNS4_4SM904GMMA27MMA_64x128x32_S32S8S8_SS_TNEEEENS4_6LayoutISD_NS5_IJSC_NSA_ILi0EEESS_EEEEENS5_IJNS4_10UnderscoreESV_SV_EEEEENS4_13SM90_TMA_LOADENS4_14ComposedLayoutINS4_7SwizzleILi1ELi4ELi3EEENS4_18smem_ptr_flag_bitsILi8EEENSR_INS5_IJNSA_ILi8EEESI_EEENS5_IJSI_SC_EEEEEEEvNS4_8identityENS4_23SM90_TMA_LOAD_MULTICASTES18_vS19_EENS_8epilogue10collective6detail29Sm90TmaWarpSpecializedAdapterINS1D_15DefaultEpilogueIaSK_SK_NS1C_6thread17LinearCombinationIaLi1EiiLNS1H_9ScaleType4KindE0ELNS_15FloatRoundStyleE2EaEENS1_15EpilogueDefaultEEEEEvvEEEEvNT_6ParamsE,(.L_x_368 - _ZN7cutlass13device_kernelINS_4gemm6kernel13GemmUniversalIN4cute5tupleIJiiiiEEENS1_10collective13CollectiveMmaINS1_34MainloopSm90TmaGmmaWarpSpecializedILi22ENS5_IJNS4_1CILi2EEENSA_ILi1EEESC_EEENS1_35KernelTmaWarpSpecializedCooperativeEEENS5_IJNSA_ILi192EEENSA_ILi128EEENSA_ILi32EEEEEEaNS5_IJlSC_lEEEaSK_NS4_8TiledMMAINS4_8MMA_AtomIJNS4_4SM904GMMA27MMA_64x128x32_S32S8S8_SS_TNEEEENS4_6LayoutISD_NS5_IJSC_NSA_ILi0EEESS_EEEEENS5_IJNS4_10UnderscoreESV_SV_EEEEENS4_13SM90_TMA_LOADENS4_14ComposedLayoutINS4_7SwizzleILi1ELi4ELi3EEENS4_18smem_ptr_flag_bitsILi8EEENSR_INS5_IJNSA_ILi8EEESI_EEENS5_IJSI_SC_EEEEEEEvNS4_8identityENS4_23SM90_TMA_LOAD_MULTICASTES18_vS19_EENS_8epilogue10collective6detail29Sm90TmaWarpSpecializedAdapterINS1D_15DefaultEpilogueIaSK_SK_NS1C_6thread17LinearCombinationIaLi1EiiLNS1H_9ScaleType4KindE0ELNS_15FloatRoundStyleE2EaEENS1_15EpilogueDefaultEEEEEvvEEEEvNT_6ParamsE)
        .other          _ZN7cutlass13device_kernelINS_4gemm6kernel13GemmUniversalIN4cute5tupleIJiiiiEEENS1_10collective13CollectiveMmaINS1_34MainloopSm90TmaGmmaWarpSpecializedILi22ENS5_IJNS4_1CILi2EEENSA_ILi1EEESC_EEENS1_35KernelTmaWarpSpecializedCooperativeEEENS5_IJNSA_ILi192EEENSA_ILi128EEENSA_ILi32EEEEEEaNS5_IJlSC_lEEEaSK_NS4_8TiledMMAINS4_8MMA_AtomIJNS4_4SM904GMMA27MMA_64x128x32_S32S8S8_SS_TNEEEENS4_6LayoutISD_NS5_IJSC_NSA_ILi0EEESS_EEEEENS5_IJNS4_10UnderscoreESV_SV_EEEEENS4_13SM90_TMA_LOADENS4_14ComposedLayoutINS4_7SwizzleILi1ELi4ELi3EEENS4_18smem_ptr_flag_bitsILi8EEENSR_INS5_IJNSA_ILi8EEESI_EEENS5_IJSI_SC_EEEEEEEvNS4_8identityENS4_23SM90_TMA_LOAD_MULTICASTES18_vS19_EENS_8epilogue10collective6detail29Sm90TmaWarpSpecializedAdapterINS1D_15DefaultEpilogueIaSK_SK_NS1C_6thread17LinearCombinationIaLi1EiiLNS1H_9ScaleType4KindE0ELNS_15FloatRoundStyleE2EaEENS1_15EpilogueDefaultEEEEEvvEEEEvNT_6ParamsE,@"STO_CUDA_ENTRY STV_DEFAULT"
_ZN7cutlass13device_kernelINS_4gemm6kernel13GemmUniversalIN4cute5tupleIJiiiiEEENS1_10collective13CollectiveMmaINS1_34MainloopSm90TmaGmmaWarpSpecializedILi22ENS5_IJNS4_1CILi2EEENSA_ILi1EEESC_EEENS1_35KernelTmaWarpSpecializedCooperativeEEENS5_IJNSA_ILi192EEENSA_ILi128EEENSA_ILi32EEEEEEaNS5_IJlSC_lEEEaSK_NS4_8TiledMMAINS4_8MMA_AtomIJNS4_4SM904GMMA27MMA_64x128x32_S32S8S8_SS_TNEEEENS4_6LayoutISD_NS5_IJSC_NSA_ILi0EEESS_EEEEENS5_IJNS4_10UnderscoreESV_SV_EEEEENS4_13SM90_TMA_LOADENS4_14ComposedLayoutINS4_7SwizzleILi1ELi4ELi3EEENS4_18smem_ptr_flag_bitsILi8EEENSR_INS5_IJNSA_ILi8EEESI_EEENS5_IJSI_SC_EEEEEEEvNS4_8identityENS4_23SM90_TMA_LOAD_MULTICASTES18_vS19_EENS_8epilogue10collective6detail29Sm90TmaWarpSpecializedAdapterINS1D_15DefaultEpilogueIaSK_SK_NS1C_6thread17LinearCombinationIaLi1EiiLNS1H_9ScaleType4KindE0ELNS_15FloatRoundStyleE2EaEENS1_15EpilogueDefaultEEEEEvvEEEEvNT_6ParamsE:
[----:B------:R-:W0:Y:S01]  /*0000*/  LDC R1, c[0x0][0x28] ;  /* 0x00000a00ff017b82 */ /* 0x000e220000000800 */
[----:B------:R-:W1:Y:S01]  /*0010*/  S2R R18, SR_TID.X ;  /* 0x0000000000127919 */ /* 0x000e620000002100 */
[----:B------:R-:W-:Y:S01]  /*0020*/  ELECT P0, URZ, PT ;  /* 0x00000000003f782f */ /* 0x000fe20003800000 */
[----:B------:R-:W-:Y:S01]  /*0030*/  BSSY B0, `(.L_x_0) ;  /* 0x000000f000007945 */ /* 0x000fe20003800000 */
[--C-:B-1----:R-:W-:Y:S02]  /*0040*/  SHF.R.U32.HI R0, RZ, 0x5, R18.reuse ;  /* 0x00000005ff007819 */ /* 0x102fe40000011612 */
[----:B------:R-:W-:-:S03]  /*0050*/  SHF.R.U32.HI R3, RZ, 0x7, R18 ;  /* 0x00000007ff037819 */ /* 0x000fc60000011612 */
[----:B------:R-:W1:Y:S04]  /*0060*/  SHFL.IDX PT, R2, R0, RZ, 0x1f ;  /* 0x00001fff00027589 */ /* 0x000e6800000e0000 */
[----:B------:R2:W3:Y:S01]  /*0070*/  SHFL.IDX PT, R5, R3, RZ, 0x1f ;  /* 0x00001fff03057589 */ /* 0x0004e200000e0000 */
[----:B-1----:R-:W-:-:S13]  /*0080*/  ISETP.NE.OR P0, PT, R2, RZ, !P0 ;  /* 0x000000ff0200720c */ /* 0x002fda0004705670 */
[----:B0-23--:R-:W-:Y:S05]  /*0090*/  @P0 BRA `(.L_x_1) ;  /* 0x0000000000200947 */ /* 0x00dfea0003800000 */
[----:B------:R-:W-:Y:S02]  /*00a0*/  ULDC.64 UR4, c[0x0][0x198] ;  /* 0x0000660000047ab9 */ /* 0x000fe40000000a00 */
[----:B------:R-:W-:Y:S02]  /*00b0*/  UIADD3 UR6, UP0, UR4, 0xf0, URZ ;  /* 0x000000f004067890 */ /* 0x000fe4000ff1e03f */
[----:B------:R-:W-:Y:S02]  /*00c0*/  UIADD3 UR4, UP1, UR4, 0x1f0, URZ ;  /* 0x000001f004047890 */ /* 0x000fe4000ff3e03f */
[----:B------:R-:W-:Y:S02]  /*00d0*/  UIADD3.X UR7, URZ, UR5, URZ, UP0, !UPT ;  /* 0x000000053f077290 */ /* 0x000fe400087fe43f */
[----:B------:R-:W-:-:S07]  /*00e0*/  UIADD3.X UR5, URZ, UR5, URZ, UP1, !UPT ;  /* 0x000000053f057290 */ /* 0x000fce0008ffe43f */
[----:B------:R0:W-:Y:S02]  /*00f0*/  UTMACCTL.PF [UR6] ;  /* 0x00000000060079b9 */ /* 0x0001e40008040000 */
[----:B------:R0:W-:Y:S02]  /*0100*/  UTMACCTL.PF [UR4] ;  /* 0x00000000040079b9 */ /* 0x0001e40008040000 */
[----:B0-----:R-:W-:Y:S01]  /*0110*/  NOP ;  /* 0x0000000000007918 */ /* 0x001fe20000000000 */
.L_x_1:
[----:B------:R-:W-:Y:S05]  /*0120*/  BSYNC B0 ;  /* 0x0000000000007941 */ /* 0x000fea0003800000 */
.L_x_0:
[----:B------:R-:W0:Y:S02]  /*0130*/  SHFL.IDX PT, R3, R0, RZ, 0x1f ;  /* 0x00001fff00037589 */ /* 0x000e2400000e0000 */
[----:B0-----:R-:W-:-:S13]  /*0140*/  ISETP.NE.AND P0, PT, R3, RZ, PT ;  /* 0x000000ff0300720c */ /* 0x001fda0003f05270 */
[----:B------:R-:W-:Y:S05]  /*0150*/  @P0 BRA `(.L_x_2) ;  /* 0x0000000000f40947 */ /* 0x000fea0003800000 */
[----:B------:R-:W-:Y:S01]  /*0160*/  ELECT P0, URZ, PT ;  /* 0x00000000003f782f */ /* 0x000fe20003800000 */
[----:B------:R-:W-:-:S12]  /*0170*/  BSSY B0, `(.L_x_2) ;  /* 0x000003b000007945 */ /* 0x000fd80003800000 */
[----:B------:R-:W-:Y:S05]  /*0180*/  @!P0 BRA `(.L_x_3) ;  /* 0x0000000000e48947 */ /* 0x000fea0003800000 */
[----:B------:R-:W0:Y:S01]  /*0190*/  S2UR UR8, SR_CgaCtaId ;  /* 0x00000000000879c3 */ /* 0x000e220000008800 */
[----:B------:R-:W-:Y:S01]  /*01a0*/  UMOV UR4, 0x400 ;  /* 0x0000040000047882 */ /* 0x000fe20000000000 */
[----:B------:R-:W-:Y:S01]  /*01b0*/  UMOV UR5, 0x1 ;  /* 0x0000000100057882 */ /* 0x000fe20000000000 */
[----:B------:R-:W-:Y:S02]  /*01c0*/  UMOV UR6, 0x4 ;  /* 0x0000000400067882 */ /* 0x000fe40000000000 */
[----:B------:R-:W-:-:S04]  /*01d0*/  UIADD3 UR6, -UR6, 0x100000, URZ ;  /* 0x0010000006067890 */ /* 0x000fc8000fffe13f */
[----:B------:R-:W-:Y:S02]  /*01e0*/  USHF.L.U32 UR7, UR6, 0xb, URZ ;  /* 0x0000000b06077899 */ /* 0x000fe4000800063f */
[----:B------:R-:W-:Y:S02]  /*01f0*/  USHF.L.U32 UR6, UR6, 0x1, URZ ;  /* 0x0000000106067899 */ /* 0x000fe4000800063f */
[----:B0-----:R-:W-:Y:S02]  /*0200*/  ULEA UR8, UR8, UR4, 0x18 ;  /* 0x0000000408087291 */ /* 0x001fe4000f8ec03f */
[----:B------:R-:W-:-:S04]  /*0210*/  UIADD3 UR4, -UR5, 0x100000, URZ ;  /* 0x0010000005047890 */ /* 0x000fc8000fffe13f */
[----:B------:R-:W-:Y:S02]  /*0220*/  USHF.L.U32 UR5, UR4, 0xb, URZ ;  /* 0x0000000b04057899 */ /* 0x000fe4000800063f */
[----:B------:R-:W-:Y:S01]  /*0230*/  USHF.L.U32 UR4, UR4, 0x1, URZ ;  /* 0x0000000104047899 */ /* 0x000fe2000800063f */
[----:B------:R-:W0:Y:S11]  /*0240*/  FENCE.VIEW.ASYNC.S ;  /* 0x00000000000073c6 */ /* 0x000e360000000000 */
[----:B0-----:R0:W1:Y:S01]  /*0250*/  SYNCS.EXCH.64 URZ, [UR8], UR4 ;  /* 0x00000004083f75b2 */ /* 0x0010620008000100 */
[----:B------:R0:W2:Y:S01]  /*0260*/  SYNCS.EXCH.64 URZ, [UR8+0xb0], UR6 ;  /* 0x0000b006083f75b2 */ /* 0x0000a20008000100 */
[----:B------:R0:W3:Y:S01]  /*0270*/  SYNCS.EXCH.64 URZ, [UR8+0x8], UR4 ;  /* 0x00000804083f75b2 */ /* 0x0000e20008000100 */
[----:B------:R0:W4:Y:S01]  /*0280*/  SYNCS.EXCH.64 URZ, [UR8+0xb8], UR6 ;  /* 0x0000b806083f75b2 */ /* 0x0001220008000100 */
[----:B------:R0:W0:Y:S01]  /*0290*/  SYNCS.EXCH.64 URZ, [UR8+0x10], UR4 ;  /* 0x00001004083f75b2 */ /* 0x0000220008000100 */
        /* <DEDUP_REMOVED lines=39> */
[----:B-1234-:R-:W-:Y:S01]  /*0510*/  NOP ;  /* 0x0000000000007918 */ /* 0x01efe20000000000 */
.L_x_3:
[----:B0-----:R-:W-:Y:S05]  /*0520*/  BSYNC B0 ;  /* 0x0000000000007941 */ /* 0x001fea0003800000 */
.L_x_2:
[----:B------:R-:W-:Y:S01]  /*0530*/  SHF.R.S32.HI R7, RZ, 0x1f, R18 ;  /* 0x0000001fff077819 */ /* 0x000fe20000011412 */
[----:B------:R-:W0:Y:S01]  /*0540*/  SHFL.IDX PT, R0, R0, RZ, 0x1f ;  /* 0x00001fff00007589 */ /* 0x000e2200000e0000 */
[----:B------:R-:W1:Y:S01]  /*0550*/  S2UR UR8, SR_CTAID.X ;  /* 0x00000000000879c3 */ /* 0x000e620000002500 */
[----:B------:R-:W-:Y:S02]  /*0560*/  ELECT P0, URZ, PT ;  /* 0x00000000003f782f */ /* 0x000fe40003800000 */
[----:B------:R-:W-:Y:S01]  /*0570*/  LEA.HI R7, R7, R18, RZ, 0x7 ;  /* 0x0000001207077211 */ /* 0x000fe200078f38ff */
[----:B------:R-:W2:Y:S01]  /*0580*/  S2R R4, SR_CTAID.Y ;  /* 0x0000000000047919 */ /* 0x000ea20000002600 */
[----:B------:R-:W-:Y:S01]  /*0590*/  SHF.R.S32.HI R8, RZ, 0x1f, R3 ;  /* 0x0000001fff087819 */ /* 0x000fe20000011403 */
[----:B------:R-:W-:Y:S01]  /*05a0*/  ULDC UR4, c[0x0][0x150] ;  /* 0x0000540000047ab9 */ /* 0x000fe20000000800 */
[----:B------:R-:W-:Y:S01]  /*05b0*/  LOP3.LUT R7, R7, 0xffffff80, RZ, 0xc0, !PT ;  /* 0xffffff8007077812 */ /* 0x000fe200078ec0ff */
[----:B------:R-:W-:Y:S01]  /*05c0*/  NOP ;  /* 0x0000000000007918 */ /* 0x000fe20000000000 */
[----:B------:R-:W-:Y:S01]  /*05d0*/  LEA.HI R8, R8, R3, RZ, 0x2 ;  /* 0x0000000308087211 */ /* 0x000fe200078f10ff */
[----:B------:R-:W3:Y:S01]  /*05e0*/  LDC R10, c[0x0][0x144] ;  /* 0x00005100ff0a7b82 */ /* 0x000ee20000000800 */
[----:B------:R-:W-:Y:S01]  /*05f0*/  NOP ;  /* 0x0000000000007918 */ /* 0x000fe20000000000 */
[----:B------:R-:W-:Y:S01]  /*0600*/  IMAD.IADD R6, R18, 0x1, -R7 ;  /* 0x0000000112067824 */ /* 0x000fe200078e0a07 */
[----:B------:R-:W-:Y:S01]  /*0610*/  LOP3.LUT R8, R8, 0x3ffffffc, RZ, 0xc0, !PT ;  /* 0x3ffffffc08087812 */ /* 0x000fe200078ec0ff */
[----:B------:R-:W-:Y:S01]  /*0620*/  IMAD.MOV.U32 R23, RZ, RZ, 0x1 ;  /* 0x00000001ff177424 */ /* 0x000fe200078e00ff */
[----:B------:R-:W-:-:S02]  /*0630*/  ISETP.NE.AND P3, PT, R5, RZ, PT ;  /* 0x000000ff0500720c */ /* 0x000fc40003f65270 */
[----:B------:R-:W-:Y:S01]  /*0640*/  SHF.R.S32.HI R7, RZ, 0x1f, R6 ;  /* 0x0000001fff077819 */ /* 0x000fe20000011406 */
[----:B------:R-:W-:Y:S01]  /*0650*/  IMAD.IADD R8, R3, 0x1, -R8 ;  /* 0x0000000103087824 */ /* 0x000fe200078e0a08 */
[----:B------:R-:W4:Y:S02]  /*0660*/  LDC R13, c[0x0][0x140] ;  /* 0x00005000ff0d7b82 */ /* 0x000f240000000800 */
[----:B------:R-:W-:Y:S02]  /*0670*/  LEA.HI R7, R7, R6, RZ, 0x3 ;  /* 0x0000000607077211 */ /* 0x000fe400078f18ff */
[----:B0-----:R-:W-:Y:S02]  /*0680*/  ISETP.NE.OR P0, PT, R0, RZ, !P0 ;  /* 0x000000ff0000720c */ /* 0x001fe40004705670 */
[--C-:B------:R-:W-:Y:S02]  /*0690*/  SHF.R.S32.HI R0, RZ, 0x3, R7.reuse ;  /* 0x00000003ff007819 */ /* 0x100fe40000011407 */
[----:B------:R-:W-:-:S02]  /*06a0*/  SHF.R.S32.HI R7, RZ, 0x1f, R7 ;  /* 0x0000001fff077819 */ /* 0x000fc40000011407 */
[----:B-1----:R-:W-:Y:S02]  /*06b0*/  I2FP.F32.U32 R9, UR8 ;  /* 0x0000000800097c45 */ /* 0x002fe40008201000 */
[----:B------:R-:W-:-:S03]  /*06c0*/  LEA.HI R7, R7, R0, RZ, 0x2 ;  /* 0x0000000007077211 */ /* 0x000fc600078f10ff */
[----:B------:R-:W-:Y:S01]  /*06d0*/  FMUL R9, R9, UR4 ;  /* 0x0000000409097c20 */ /* 0x000fe20008400000 */
[----:B------:R-:W-:Y:S01]  /*06e0*/  LOP3.LUT R7, R7, 0xfffffffc, RZ, 0xc0, !PT ;  /* 0xfffffffc07077812 */ /* 0x000fe200078ec0ff */
[----:B------:R-:W-:Y:S01]  /*06f0*/  VOTEU.ALL UP0, P0 ;  /* 0x00000000003f7886 */ /* 0x000fe20000000000 */
[----:B--2---:R-:W-:Y:S01]  /*0700*/  I2FP.F32.U32 R3, R4 ;  /* 0x0000000400037245 */ /* 0x004fe20000201000 */
[----:B------:R-:W-:Y:S01]  /*0710*/  ULDC UR4, c[0x0][0x154] ;  /* 0x0000550000047ab9 */ /* 0x000fe20000000800 */
[----:B------:R-:W-:Y:S01]  /*0720*/  VOTEU.ALL UP1, P0 ;  /* 0x00000000003f7886 */ /* 0x000fe20000020000 */
[----:B------:R-:W0:Y:S01]  /*0730*/  F2I.U32.TRUNC.NTZ R9, R9 ;  /* 0x0000000900097305 */ /* 0x000e22000020f000 */
[----:B------:R-:W-:Y:S01]  /*0740*/  IMAD.IADD R7, R0, 0x1, -R7 ;  /* 0x0000000100077824 */ /* 0x000fe200078e0a07 */
[----:B------:R-:W1:Y:S01]  /*0750*/  @!UP0 S2UR UR7, SR_CgaCtaId ;  /* 0x00000000000789c3 */ /* 0x000e620000008800 */
[----:B------:R-:W-:Y:S01]  /*0760*/  FMUL R12, R3, UR4 ;  /* 0x00000004030c7c20 */ /* 0x000fe20008400000 */
[----:B------:R-:W-:Y:S01]  /*0770*/  UMOV UR4, 0x20 ;  /* 0x0000002000047882 */ /* 0x000fe20000000000 */
[----:B------:R-:W-:Y:S01]  /*0780*/  IMAD R8, R8, 0x4, R7 ;  /* 0x0000000408087824 */ /* 0x000fe200078e0207 */
[----:B------:R-:W-:Y:S01]  /*0790*/  @!UP0 UMOV UR6, 0x400 ;  /* 0x0000040000068882 */ /* 0x000fe20000000000 */
[----:B------:R-:W-:-:S04]  /*07a0*/  @!UP0 UIADD3 UR4, -UR4, 0x100000, URZ ;  /* 0x0010000004048890 */ /* 0x000fc8000fffe13f */
[----:B------:R-:W-:Y:S02]  /*07b0*/  @!UP0 USHF.L.U32 UR5, UR4, 0xb, URZ ;  /* 0x0000000b04058899 */ /* 0x000fe4000800063f */
[----:B------:R-:W-:Y:S01]  /*07c0*/  @!UP0 USHF.L.U32 UR4, UR4, 0x1, URZ ;  /* 0x0000000104048899 */ /* 0x000fe2000800063f */
[----:B----4-:R-:W-:Y:S01]  /*07d0*/  ISETP.EQ.U32.AND P2, PT, R13, 0x1, PT ;  /* 0x000000010d00780c */ /* 0x010fe20003f42070 */
[----:B------:R-:W2:Y:S01]  /*07e0*/  F2I.U32.TRUNC.NTZ R12, R12 ;  /* 0x0000000c000c7305 */ /* 0x000ea2000020f000 */
[----:B------:R-:W-:Y:S01]  /*07f0*/  LEA.HI R0, R8, R8, RZ, 0x1 ;  /* 0x0000000808007211 */ /* 0x000fe200078f08ff */
[----:B------:R-:W4:Y:S03]  /*0800*/  LDC R7, c[0x0][0x148] ;  /* 0x00005200ff077b82 */ /* 0x000f260000000800 */
[----:B------:R-:W-:Y:S01]  /*0810*/  LOP3.LUT R11, R0, 0xfffffffe, RZ, 0xc0, !PT ;  /* 0xfffffffe000b7812 */ /* 0x000fe200078ec0ff */
[----:B0-----:R-:W-:Y:S01]  /*0820*/  IMAD.MOV R15, RZ, RZ, -R9 ;  /* 0x000000ffff0f7224 */ /* 0x001fe200078e0a09 */
[----:B------:R-:W-:-:S03]  /*0830*/  SHF.R.S32.HI R9, RZ, 0x1f, R2 ;  /* 0x0000001fff097819 */ /* 0x000fc60000011402 */
[----:B---3--:R-:W-:Y:S01]  /*0840*/  IMAD R3, R10, R15, UR8 ;  /* 0x000000080a037e24 */ /* 0x008fe2000f8e020f */
[----:B------:R-:W-:Y:S01]  /*0850*/  LEA.HI R9, R9, R2, RZ, 0x2 ;  /* 0x0000000209097211 */ /* 0x000fe200078f10ff */
[C---:B------:R-:W-:Y:S02]  /*0860*/  IMAD.IADD R0, R8.reuse, 0x1, -R11 ;  /* 0x0000000108007824 */ /* 0x040fe400078e0a0b */
[----:B------:R-:W-:Y:S01]  /*0870*/  IMAD.SHL.U32 R11, R8, 0x4, RZ ;  /* 0x00000004080b7824 */ /* 0x000fe200078e00ff */
[----:B------:R-:W-:Y:S01]  /*0880*/  LOP3.LUT R9, R9, 0xfffffffc, RZ, 0xc0, !PT ;  /* 0xfffffffc09097812 */ /* 0x000fe200078ec0ff */
[----:B--2---:R-:W-:Y:S01]  /*0890*/  IMAD.MOV R24, RZ, RZ, -R12 ;  /* 0x000000ffff187224 */ /* 0x004fe200078e0a0c */
[----:B------:R-:W-:Y:S01]  /*08a0*/  ISETP.NE.AND P4, PT, R0, R3, PT ;  /* 0x000000030000720c */ /* 0x000fe20003f85270 */
[----:B-1----:R-:W-:Y:S01]  /*08b0*/  @!UP0 ULEA UR6, UR7, UR6, 0x18 ;  /* 0x0000000607068291 */ /* 0x002fe2000f8ec03f */
[----:B------:R-:W-:Y:S01]  /*08c0*/  LOP3.LUT R152, R8, 0xc, R11, 0x78, !PT ;  /* 0x0000000c08987812 */ /* 0x000fe200078e780b */
[----:B------:R-:W-:Y:S01]  /*08d0*/  IMAD.IADD R0, R2, 0x1, -R9 ;  /* 0x0000000102007824 */ /* 0x000fe200078e0a09 */
[----:B------:R-:W-:Y:S01]  /*08e0*/  VOTEU.ALL UP0, P0 ;  /* 0x00000000003f7886 */ /* 0x000fe20000000000 */
[----:B------:R-:W-:Y:S01]  /*08f0*/  LOP3.LUT P0, RZ, R6, 0x7, RZ, 0xc0, !PT ;  /* 0x0000000706ff7812 */ /* 0x000fe2000780c0ff */
[----:B------:R-:W-:-:S02]  /*0900*/  VIADD R6, R5, 0xffffffff ;  /* 0xffffffff05067836 */ /* 0x000fc40000000000 */
[----:B------:R-:W-:Y:S01]  /*0910*/  ISETP.NE.AND P1, PT, R0, 0x3, PT ;  /* 0x000000030000780c */ /* 0x000fe20003f25270 */
[----:B----4-:R-:W-:Y:S01]  /*0920*/  IMAD R9, R7, R24, R4 ;  /* 0x0000001807097224 */ /* 0x010fe200078e0204 */
[----:B------:R-:W-:Y:S02]  /*0930*/  ISETP.LT.U32.AND P0, PT, R152, 0x2, !P0 ;  /* 0x000000029800780c */ /* 0x000fe40004701070 */
[----:B------:R-:W-:Y:S01]  /*0940*/  ISETP.EQ.OR P1, PT, R0, RZ, !P1 ;  /* 0x000000ff0000720c */ /* 0x000fe20004f22670 */
[----:B------:R-:W0:Y:S02]  /*0950*/  FENCE.VIEW.ASYNC.S ;  /* 0x00000000000073c6 */ /* 0x000e240000000000 */
[----:B0-----:R0:W1:Y:S01]  /*0960*/  @!UP0 SYNCS.EXCH.64 URZ, [UR6+0x170], UR4 ;  /* 0x00017004063f85b2 */ /* 0x0010620008000100 */
[----:B------:R-:W-:Y:S02]  /*0970*/  @P4 LEA.HI R2, R152, R152, RZ, 0x1 ;  /* 0x0000009898024211 */ /* 0x000fe400078f08ff */
[----:B------:R-:W-:-:S02]  /*0980*/  ISETP.EQ.AND P1, PT, R5, RZ, P1 ;  /* 0x000000ff0500720c */ /* 0x000fc40000f22270 */
[----:B------:R-:W-:Y:S02]  /*0990*/  @P4 SHF.R.S32.HI R2, RZ, 0x1, R2 ;  /* 0x00000001ff024819 */ /* 0x000fe40000011402 */
[----:B------:R-:W-:Y:S02]  /*09a0*/  ISETP.GE.U32.AND P6, PT, R6, 0x2, PT ;  /* 0x000000020600780c */ /* 0x000fe40003fc6070 */
[----:B------:R-:W-:Y:S02]  /*09b0*/  @P4 ISETP.NE.AND P5, PT, R2, R9, PT ;  /* 0x000000090200420c */ /* 0x000fe40003fa5270 */
[----:B------:R-:W-:Y:S02]  /*09c0*/  SEL R2, RZ, 0x1, !P0 ;  /* 0x00000001ff027807 */ /* 0x000fe40004000000 */
[----:B------:R-:W-:Y:S02]  /*09d0*/  @P4 SEL R23, RZ, 0x1, P5 ;  /* 0x00000001ff174807 */ /* 0x000fe40002800000 */
[----:B------:R-:W-:Y:S01]  /*09e0*/  SEL R19, RZ, 0x1, !P1 ;  /* 0x00000001ff137807 */ /* 0x000fe20004800000 */
[----:B------:R0:W2:Y:S01]  /*09f0*/  @!UP1 SYNCS.EXCH.64 URZ, [UR6+0x178], UR4 ;  /* 0x00017804063f95b2 */ /* 0x0000a20008000100 */
[----:B------:R-:W-:Y:S01]  /*0a00*/  LOP3.LUT R23, R23, R2, RZ, 0xc0, !PT ;  /* 0x0000000217177212 */ /* 0x000fe200078ec0ff */
[----:B------:R-:W-:Y:S01]  /*0a10*/  NOP ;  /* 0x0000000000007918 */ /* 0x000fe20000000000 */
[----:B------:R-:W-:Y:S01]  /*0a20*/  SEL R19, R19, 0x2, P6 ;  /* 0x0000000213137807 */ /* 0x000fe20003000000 */
[----:B------:R-:W-:Y:S06]  /*0a30*/  @!P2 BRA `(.L_x_4) ;  /* 0x000000000008a947 */ /* 0x000fec0003800000 */
[----:B-12---:R-:W-:Y:S01]  /*0a40*/  UCGABAR_ARV ;  /* 0x00000000000079c7 */ /* 0x006fe20008000000 */
[----:B------:R-:W-:Y:S05]  /*0a50*/  BRA `(.L_x_5) ;  /* 0x0000000000047947 */ /* 0x000fea0003800000 */
.L_x_4:
[----:B-12---:R-:W-:Y:S01]  /*0a60*/  NOP ;  /* 0x0000000000007918 */ /* 0x006fe20000000000 */
.L_x_5:
[----:B------:R-:W1:Y:S01]  /*0a70*/  LDC R2, c[0x0][0x65c] ;  /* 0x00019700ff027b82 */ /* 0x000e620000000800 */
[----:B------:R-:W-:Y:S02]  /*0a80*/  IMAD.U32 R8, RZ, RZ, UR8 ;  /* 0x00000008ff087e24 */ /* 0x000fe4000f8e00ff */
[----:B------:R-:W-:Y:S01]  /*0a90*/  IMAD.MOV.U32 R9, RZ, RZ, RZ ;  /* 0x000000ffff097224 */ /* 0x000fe200078e00ff */
[----:B-1----:R-:W-:-:S04]  /*0aa0*/  ISETP.NE.AND P1, PT, R2, 0x1, PT ;  /* 0x000000010200780c */ /* 0x002fc80003f25270 */
[----:B------:R-:W-:-:S09]  /*0ab0*/  P2R R5, PR, RZ, 0x2 ;  /* 0x00000002ff057803 */ /* 0x000fd20000000000 */
[----:B------:R-:W1:Y:S01]  /*0ac0*/  @P1 LDC R17, c[0x0][0x10] ;  /* 0x00000400ff111b82 */ /* 0x000e620000000800 */
[----:B------:R-:W-:Y:S02]  /*0ad0*/  @P1 IMAD.MOV.U32 R5, RZ, RZ, RZ ;  /* 0x000000ffff051224 */ /* 0x000fe400078e00ff */
[----:B------:R-:W-:-:S05]  /*0ae0*/  @P1 IMAD.MOV.U32 R13, RZ, RZ, RZ ;  /* 0x000000ffff0d1224 */ /* 0x000fca00078e00ff */
[----:B------:R-:W2:Y:S01]  /*0af0*/  @!P1 LDC R11, c[0x0][0xc] ;  /* 0x00000300ff0b9b82 */ /* 0x000ea20000000800 */
[----:B-1----:R-:W-:-:S04]  /*0b00*/  @P1 IMAD.WIDE.U32 R16, R17, UR8, R4 ;  /* 0x0000000811101c25 */ /* 0x002fc8000f8e0004 */
[----:B------:R-:W-:Y:S02]  /*0b10*/  @P1 IMAD.IADD R17, R17, 0x1, R13 ;  /* 0x0000000111111824 */ /* 0x000fe400078e020d */
[----:B--2---:R-:W-:-:S04]  /*0b20*/  @!P1 IMAD.WIDE.U32 R8, R4, R11, R8 ;  /* 0x0000000b04089225 */ /* 0x004fc800078e0008 */
[----:B------:R-:W-:Y:S02]  /*0b30*/  @!P1 IMAD.MOV.U32 R16, RZ, RZ, R8 ;  /* 0x000000ffff109224 */ /* 0x000fe400078e0008 */
[----:B------:R-:W-:Y:S01]  /*0b40*/  @!P1 IMAD.MOV.U32 R17, RZ, RZ, R9 ;  /* 0x000000ffff119224 */ /* 0x000fe200078e0009 */
[----:B------:R-:W-:Y:S06]  /*0b50*/  @!P2 BRA `(.L_x_6) ;  /* 0x00000000000ca947 */ /* 0x000fec0003800000 */
[----:B------:R-:W-:Y:S01]  /*0b60*/  UCGABAR_WAIT ;  /* 0x0000000000007dc7 */ /* 0x000fe20008000000 */
[----:B------:R-:W-:Y:S01]  /*0b70*/  CCTL.IVALL ;  /* 0x00000000ff00798f */ /* 0x000fe20002000000 */
[----:B------:R-:W-:Y:S05]  /*0b80*/  BRA `(.L_x_7) ;  /* 0x0000000000047947 */ /* 0x000fea0003800000 */
.L_x_6:
[----:B------:R-:W-:Y:S06]  /*0b90*/  BAR.SYNC.DEFER_BLOCKING 0x0 ;  /* 0x0000000000007b1d */ /* 0x000fec0000010000 */
.L_x_7:
[----:B------:R-:W-:Y:S05]  /*0ba0*/  @!P3 BRA `(.L_x_8) ;  /* 0x0000007c00e0b947 */ /* 0x000fea0003800000 */
[----:B------:R-:W-:-:S13]  /*0bb0*/  ISETP.GT.U32.AND P0, PT, R6, 0x1, PT ;  /* 0x000000010600780c */ /* 0x000fda0003f04070 */
[----:B0-----:R-:W-:Y:S05]  /*0bc0*/  @P0 EXIT ;  /* 0x000000000000094d */ /* 0x001fea0003800000 */
[----:B------:R-:W-:Y:S01]  /*0bd0*/  ULDC.64 UR4, c[0x0][0x650] ;  /* 0x0001940000047ab9 */ /* 0x000fe20000000a00 */
[----:B------:R-:W-:Y:S01]  /*0be0*/  PRMT R0, RZ, 0x7610, R0 ;  /* 0x00007610ff007816 */ /* 0x000fe20000000000 */
[----:B------:R-:W-:Y:S01]  /*0bf0*/  IMAD.MOV.U32 R153, RZ, RZ, -0x1 ;  /* 0xffffffffff997424 */ /* 0x000fe200078e00ff */
[----:B------:R-:W-:Y:S01]  /*0c00*/  ISETP.GE.U32.AND P0, PT, R16, UR4, PT ;  /* 0x0000000410007c0c */ /* 0x000fe2000bf06070 */
[----:B------:R-:W-:Y:S02]  /*0c10*/  IMAD.MOV.U32 R154, RZ, RZ, -0x1 ;  /* 0xffffffffff9a7424 */ /* 0x000fe400078e00ff */
[----:B------:R-:W-:Y:S01]  /*0c20*/  IMAD.MOV.U32 R22, RZ, RZ, -0x1 ;  /* 0xffffffffff167424 */ /* 0x000fe200078e00ff */
[----:B------:R-:W-:-:S13]  /*0c30*/  ISETP.GE.U32.AND.EX P0, PT, R17, UR5, PT, P0 ;  /* 0x0000000511007c0c */ /* 0x000fda000bf06100 */
[----:B------:R-:W-:Y:S05]  /*0c40*/  @P0 BRA `(.L_x_9) ;  /* 0x00000004002c0947 */ /* 0x000fea0003800000 */
[----:B------:R-:W0:Y:S01]  /*0c50*/  LDC.64 R20, c[0x0][0x628] ;  /* 0x00018a00ff147b82 */ /* 0x000e220000000a00 */
[----:B------:R-:W-:Y:S02]  /*0c60*/  IMAD.MOV.U32 R8, RZ, RZ, R16 ;  /* 0x000000ffff087224 */ /* 0x000fe400078e0010 */
[----:B------:R-:W-:-:S05]  /*0c70*/  IMAD.MOV.U32 R9, RZ, RZ, R17 ;  /* 0x000000ffff097224 */ /* 0x000fca00078e0011 */
[----:B------:R-:W1:Y:S08]  /*0c80*/  LDC R0, c[0x0][0x630] ;  /* 0x00018c00ff007b82 */ /* 0x000e700000000800 */
[----:B------:R-:W2:Y:S01]  /*0c90*/  LDC.64 R26, c[0x0][0x620] ;  /* 0x00018800ff1a7b82 */ /* 0x000ea20000000a00 */
[----:B0-----:R-:W-:-:S04]  /*0ca0*/  ISETP.NE.U32.AND P0, PT, R20, RZ, PT ;  /* 0x000000ff1400720c */ /* 0x001fc80003f05070 */
[----:B------:R-:W-:-:S13]  /*0cb0*/  ISETP.NE.AND.EX P0, PT, R21, RZ, PT, P0 ;  /* 0x000000ff1500720c */ /* 0x000fda0003f05300 */
[----:B-12---:R-:W-:Y:S05]  /*0cc0*/  @!P0 BRA `(.L_x_10) ;  /* 0x0000000000288947 */ /* 0x006fea0003800000 */
[----:B------:R-:W0:Y:S02]  /*0cd0*/  LDC R13, c[0x0][0x634] ;  /* 0x00018d00ff0d7b82 */ /* 0x000e240000000800 */
[----:B0-----:R-:W-:-:S05]  /*0ce0*/  IADD3 R13, P0, R16, R13, RZ ;  /* 0x0000000d100d7210 */ /* 0x001fca0007f1e0ff */
[----:B------:R-:W-:-:S04]  /*0cf0*/  IMAD.X R15, RZ, RZ, R17, P0 ;  /* 0x000000ffff0f7224 */ /* 0x000fc800000e0611 */
[----:B------:R-:W-:-:S04]  /*0d00*/  IMAD.WIDE.U32 R8, R15, R20, RZ ;  /* 0x000000140f087225 */ /* 0x000fc800078e00ff */
[----:B------:R-:W-:-:S04]  /*0d10*/  IMAD.WIDE.U32 R10, P0, R13, R21, R8 ;  /* 0x000000150d0a7225 */ /* 0x000fc80007800008 */
[----:B------:R-:W-:-:S04]  /*0d20*/  IMAD.WIDE.U32 R8, R13, R20, RZ ;  /* 0x000000140d087225 */ /* 0x000fc800078e00ff */
[----:B------:R-:W-:Y:S01]  /*0d30*/  IMAD.X R13, RZ, RZ, RZ, P0 ;  /* 0x000000ffff0d7224 */ /* 0x000fe200000e06ff */
[----:B------:R-:W-:Y:S01]  /*0d40*/  IADD3 RZ, P0, R9, R10, RZ ;  /* 0x0000000a09ff7210 */ /* 0x000fe20007f1e0ff */
[----:B------:R-:W-:-:S04]  /*0d50*/  IMAD.MOV.U32 R12, RZ, RZ, R11 ;  /* 0x000000ffff0c7224 */ /* 0x000fc800078e000b */
[----:B------:R-:W-:-:S08]  /*0d60*/  IMAD.WIDE.U32.X R8, R15, R21, R12, P0 ;  /* 0x000000150f087225 */ /* 0x000fd000000e040c */
.L_x_10:
[----:B------:R-:W0:Y:S01]  /*0d70*/  LDC.64 R20, c[0x0][0x640] ;  /* 0x00019000ff147b82 */ /* 0x000e220000000a00 */
[--C-:B------:R-:W-:Y:S01]  /*0d80*/  SHF.R.U64 R28, R8, R0, R9.reuse ;  /* 0x00000000081c7219 */ /* 0x100fe20000001209 */
[----:B------:R-:W-:Y:S01]  /*0d90*/  IMAD R30, R7, R24, R4 ;  /* 0x00000018071e7224 */ /* 0x000fe200078e0204 */
[----:B------:R-:W-:Y:S01]  /*0da0*/  SHF.R.U32.HI R0, RZ, R0, R9 ;  /* 0x00000000ff007219 */ /* 0x000fe20000011609 */
[----:B------:R-:W-:Y:S01]  /*0db0*/  IMAD.MOV.U32 R25, RZ, RZ, 0x1 ;  /* 0x00000001ff197424 */ /* 0x000fe200078e00ff */
[----:B------:R-:W-:-:S03]  /*0dc0*/  IADD3 R5, P0, RZ, -R28, RZ ;  /* 0x8000001cff057210 */ /* 0x000fc60007f1e0ff */
[----:B------:R-:W1:Y:S02]  /*0dd0*/  LDC R6, c[0x0][0x618] ;  /* 0x00018600ff067b82 */ /* 0x000e640000000800 */
[----:B------:R-:W-:-:S04]  /*0de0*/  IMAD.X R9, RZ, RZ, ~R0, P0 ;  /* 0x000000ffff097224 */ /* 0x000fc800000e0e00 */
[-C--:B------:R-:W-:Y:S02]  /*0df0*/  IMAD R0, R9, R26.reuse, RZ ;  /* 0x0000001a09007224 */ /* 0x080fe400078e02ff */
[----:B------:R-:W2:Y:S01]  /*0e00*/  LDC R11, c[0x0][0x608] ;  /* 0x00018200ff0b7b82 */ /* 0x000ea20000000800 */
[----:B------:R-:W-:-:S04]  /*0e10*/  IMAD.WIDE.U32 R8, R5, R26, R16 ;  /* 0x0000001a05087225 */ /* 0x000fc800078e0010 */
[----:B------:R-:W-:-:S03]  /*0e20*/  IMAD R5, R5, R27, R0 ;  /* 0x0000001b05057224 */ /* 0x000fc600078e0200 */
[----:B------:R-:W3:Y:S01]  /*0e30*/  LDC R12, c[0x0][0x658] ;  /* 0x00019600ff0c7b82 */ /* 0x000ee20000000800 */
[----:B0-----:R-:W-:Y:S01]  /*0e40*/  ISETP.NE.U32.AND P0, PT, R20, RZ, PT ;  /* 0x000000ff1400720c */ /* 0x001fe20003f05070 */
[----:B------:R-:W-:Y:S02]  /*0e50*/  IMAD.IADD R5, R9, 0x1, R5 ;  /* 0x0000000109057824 */ /* 0x000fe400078e0205 */
[----:B------:R-:W-:Y:S01]  /*0e60*/  IMAD.MOV.U32 R9, RZ, RZ, -0x1 ;  /* 0xffffffffff097424 */ /* 0x000fe200078e00ff */
[----:B------:R-:W-:-:S03]  /*0e70*/  ISETP.NE.AND.EX P0, PT, R21, RZ, PT, P0 ;  /* 0x000000ff1500720c */ /* 0x000fc60003f05300 */
[----:B------:R-:W0:Y:S01]  /*0e80*/  LDC R15, c[0x0][0x600] ;  /* 0x00018000ff0f7b82 */ /* 0x000e220000000800 */
[-CC-:B-1----:R-:W-:Y:S02]  /*0e90*/  SHF.R.U64 R13, R8, R6.reuse, R5.reuse ;  /* 0x00000006080d7219 */ /* 0x182fe40000001205 */
[----:B------:R-:W-:-:S05]  /*0ea0*/  SHF.R.U32.HI R0, RZ, R6, R5 ;  /* 0x00000006ff007219 */ /* 0x000fca0000011605 */
[----:B------:R-:W1:Y:S01]  /*0eb0*/  LDC R14, c[0x0][0x648] ;  /* 0x00019200ff0e7b82 */ /* 0x000e620000000800 */
[-CC-:B--2---:R-:W-:Y:S02]  /*0ec0*/  SHF.R.U64 R27, R13, R11.reuse, R0.reuse ;  /* 0x0000000b0d1b7219 */ /* 0x184fe40000001200 */
[----:B------:R-:W-:-:S05]  /*0ed0*/  SHF.R.U32.HI R5, RZ, R11, R0 ;  /* 0x0000000bff057219 */ /* 0x000fca0000011600 */
[----:B------:R-:W2:Y:S01]  /*0ee0*/  LDC R22, c[0x0][0x638] ;  /* 0x00018e00ff167b82 */ /* 0x000ea20000000800 */
[-CC-:B---3--:R-:W-:Y:S02]  /*0ef0*/  SHF.R.U64 R24, R27, R12.reuse, R5.reuse ;  /* 0x0000000c1b187219 */ /* 0x188fe40000001205 */
[-C--:B------:R-:W-:Y:S02]  /*0f00*/  SHF.L.U32 R0, R9, R12.reuse, RZ ;  /* 0x0000000c09007219 */ /* 0x080fe400000006ff */
[----:B------:R-:W-:Y:S01]  /*0f10*/  SHF.R.U32.HI R5, RZ, R12, R5 ;  /* 0x0000000cff057219 */ /* 0x000fe20000011605 */
[----:B------:R-:W-:Y:S01]  /*0f20*/  IMAD.MOV.U32 R4, RZ, RZ, R24 ;  /* 0x000000ffff047224 */ /* 0x000fe200078e0018 */
[----:B------:R-:W-:Y:S01]  /*0f30*/  LOP3.LUT R10, RZ, R0, RZ, 0x33, !PT ;  /* 0x00000000ff0a7212 */ /* 0x000fe200078e33ff */
[----:B------:R-:W3:Y:S01]  /*0f40*/  LDC R26, c[0x0][0x610] ;  /* 0x00018400ff1a7b82 */ /* 0x000ee20000000800 */
[----:B------:R-:W-:Y:S05]  /*0f50*/  @!P0 BRA `(.L_x_11) ;  /* 0x0000000000288947 */ /* 0x000fea0003800000 */
[----:B------:R-:W4:Y:S02]  /*0f60*/  LDC R9, c[0x0][0x64c] ;  /* 0x00019300ff097b82 */ /* 0x000f240000000800 */
[----:B----4-:R-:W-:-:S05]  /*0f70*/  IADD3 R9, P0, R24, R9, RZ ;  /* 0x0000000918097210 */ /* 0x010fca0007f1e0ff */
        /* <DEDUP_REMOVED lines=8> */
.L_x_11:
[----:B-1----:R-:W-:Y:S01]  /*1000*/  SHF.R.U64 R4, R4, R14, R5 ;  /* 0x0000000e04047219 */ /* 0x002fe20000001205 */
[----:B0-----:R-:W-:Y:S01]  /*1010*/  VIADD R6, R15, 0xffffffff ;  /* 0xffffffff0f067836 */ /* 0x001fe20000000000 */
[----:B------:R-:W-:Y:S02]  /*1020*/  SHF.L.U32 R0, R25, R12, RZ ;  /* 0x0000000c19007219 */ /* 0x000fe400000006ff */
[----:B------:R-:W-:Y:S01]  /*1030*/  LOP3.LUT R5, R27, R10, RZ, 0xc0, !PT ;  /* 0x0000000a1b057212 */ /* 0x000fe200078ec0ff */
[----:B------:R-:W-:Y:S01]  /*1040*/  IMAD.MOV R7, RZ, RZ, -R4 ;  /* 0x000000ffff077224 */ /* 0x000fe200078e0a04 */
[----:B------:R-:W-:Y:S02]  /*1050*/  SEL R3, R3, R30, !P1 ;  /* 0x0000001e03037207 */ /* 0x000fe40004800000 */
[----:B------:R-:W-:Y:S01]  /*1060*/  LOP3.LUT R6, R13, R6, RZ, 0xc0, !PT ;  /* 0x000000060d067212 */ /* 0x000fe200078ec0ff */
[----:B------:R-:W-:Y:S02]  /*1070*/  IMAD R4, R0, R4, R5 ;  /* 0x0000000400047224 */ /* 0x000fe400078e0205 */
[----:B--2---:R-:W-:-:S02]  /*1080*/  IMAD R0, R7, R22, R24 ;  /* 0x0000001607007224 */ /* 0x004fc400078e0218 */
[----:B---3--:R-:W-:Y:S02]  /*1090*/  IMAD R3, R4, R26, R3 ;  /* 0x0000001a04037224 */ /* 0x008fe400078e0203 */
[----:B------:R-:W-:Y:S02]  /*10a0*/  IMAD.MOV.U32 R5, RZ, RZ, 0x1 ;  /* 0x00000001ff057424 */ /* 0x000fe400078e00ff */
[----:B------:R-:W-:Y:S02]  /*10b0*/  IMAD R4, R0, R15, R6 ;  /* 0x0000000f00047224 */ /* 0x000fe400078e0206 */
[----:B------:R-:W-:Y:S01]  /*10c0*/  IMAD.MOV.U32 R22, RZ, RZ, R28 ;  /* 0x000000ffff167224 */ /* 0x000fe200078e001c */
[----:B------:R-:W-:Y:S02]  /*10d0*/  PRMT R0, R5, 0x7610, R0 ;  /* 0x0000761005007816 */ /* 0x000fe40000000000 */
[----:B------:R-:W-:Y:S02]  /*10e0*/  SEL R154, R4, R3, !P1 ;  /* 0x00000003049a7207 */ /* 0x000fe40004800000 */
[----:B------:R-:W-:-:S07]  /*10f0*/  SEL R153, R3, R4, !P1 ;  /* 0x0000000403997207 */ /* 0x000fce0004800000 */
.L_x_9:
[----:B------:R-:W-:-:S08]  /*1100*/  NOP ;  /* 0x0000000000007918 */ /* 0x000fd00000000000 */
[----:B------:R-:W0:Y:S02]  /*1110*/  USETMAXREG.TRY_ALLOC.CTAPOOL UP0, 0xe8 ;  /* 0x000000e8000079c8 */ /* 0x000e240008000600 */
[----:B0-----:R-:W-:-:S13]  /*1120*/  PLOP3.LUT P0, PT, PT, PT, UP0, 0x80, 0x0 ;  /* 0x000000000000781c */ /* 0x001fda0003f0f008 */
[----:B------:R-:W-:Y:S05]  /*1130*/  @!P0 BRA `(.L_x_9) ;  /* 0xfffffffc00f08947 */ /* 0x000fea000383ffff */
[----:B------:R-:W-:Y:S01]  /*1140*/  ULDC.64 UR4, c[0x0][0x598] ;  /* 0x0001660000047ab9 */ /* 0x000fe20000000a00 */
[----:B------:R-:W-:Y:S01]  /*1150*/  ULDC.64 UR36, c[0x0][0x208] ;  /* 0x0000820000247ab9 */ /* 0x000fe20000000a00 */
[----:B------:R-:W-:-:S04]  /*1160*/  ISETP.NE.U32.AND P0, PT, RZ, UR4, PT ;  /* 0x00000004ff007c0c */ /* 0x000fc8000bf05070 */
[----:B------:R-:W-:-:S13]  /*1170*/  ISETP.NE.AND.EX P0, PT, RZ, UR5, PT, P0 ;  /* 0x00000005ff007c0c */ /* 0x000fda000bf05300 */
[----:B------:R-:W-:Y:S05]  /*1180*/  @!P0 BRA `(.L_x_12) ;  /* 0x00000000001c8947 */ /* 0x000fea0003800000 */
[----:B------:R-:W0:Y:S02]  /*1190*/  LDC.64 R4, c[0x0][0x598] ;  /* 0x00016600ff047b82 */ /* 0x000e240000000a00 */
[----:B0-----:R-:W2:Y:S02]  /*11a0*/  LDG.E.64 R4, desc[UR36][R4.64] ;  /* 0x0000002404047981 */ /* 0x001ea4000c1e1b00 */
[----:B--2---:R-:W-:-:S04]  /*11b0*/  ISETP.NE.U32.AND P0, PT, R4, RZ, PT ;  /* 0x000000ff0400720c */ /* 0x004fc80003f05070 */
[----:B------:R-:W-:-:S13]  /*11c0*/  ISETP.NE.AND.EX P0, PT, R5, RZ, PT, P0 ;  /* 0x000000ff0500720c */ /* 0x000fda0003f05300 */
[----:B------:R-:W-:Y:S05]  /*11d0*/  @!P0 BRA `(.L_x_12) ;  /* 0x0000000000088947 */ /* 0x000fea0003800000 */
[----:B------:R0:W5:Y:S01]  /*11e0*/  LD.E R155, desc[UR36][R4.64] ;  /* 0x00000024049b7980 */ /* 0x000162000c101900 */
[----:B------:R-:W-:Y:S05]  /*11f0*/  BRA `(.L_x_13) ;  /* 0x0000000000247947 */ /* 0x000fea0003800000 */
.L_x_12:
[----:B------:R-:W-:Y:S02]  /*1200*/  ULDC.64 UR4, c[0x0][0x588] ;  /* 0x0001620000047ab9 */ /* 0x000fe40000000a00 */
[----:B------:R-:W-:-:S04]  /*1210*/  ISETP.NE.U32.AND P0, PT, RZ, UR4, PT ;  /* 0x00000004ff007c0c */ /* 0x000fc8000bf05070 */
[----:B------:R-:W-:-:S13]  /*1220*/  ISETP.NE.AND.EX P0, PT, RZ, UR5, PT, P0 ;  /* 0x00000005ff007c0c */ /* 0x000fda000bf05300 */
[----:B------:R-:W-:Y:S05]  /*1230*/  @!P0 BRA `(.L_x_14) ;  /* 0x00000000000c8947 */ /* 0x000fea0003800000 */
[----:B------:R-:W0:Y:S02]  /*1240*/  LDC.64 R4, c[0x0][0x588] ;  /* 0x00016200ff047b82 */ /* 0x000e240000000a00 */
[----:B0-----:R1:W5:Y:S01]  /*1250*/  LDG.E R155, desc[UR36][R4.64] ;  /* 0x00000024049b7981 */ /* 0x001362000c1e1900 */
[----:B------:R-:W-:Y:S05]  /*1260*/  BRA `(.L_x_13) ;  /* 0x0000000000087947 */ /* 0x000fea0003800000 */
.L_x_14:
[----:B------:R-:W-:Y:S02]  /*1270*/  ULDC UR4, c[0x0][0x580] ;  /* 0x0001600000047ab9 */ /* 0x000fe40000000800 */
[----:B------:R-:W-:-:S07]  /*1280*/  IMAD.U32 R155, RZ, RZ, UR4 ;  /* 0x00000004ff9b7e24 */ /* 0x000fce000f8e00ff */
.L_x_13:
[----:B------:R-:W-:Y:S02]  /*1290*/  ULDC.64 UR4, c[0x0][0x5a0] ;  /* 0x0001680000047ab9 */ /* 0x000fe40000000a00 */
[----:B------:R-:W-:-:S04]  /*12a0*/  ISETP.NE.U32.AND P0, PT, RZ, UR4, PT ;  /* 0x00000004ff007c0c */ /* 0x000fc8000bf05070 */
[----:B------:R-:W-:-:S13]  /*12b0*/  ISETP.NE.AND.EX P0, PT, RZ, UR5, PT, P0 ;  /* 0x00000005ff007c0c */ /* 0x000fda000bf05300 */
[----:B------:R-:W-:Y:S05]  /*12c0*/  @!P0 BRA `(.L_x_15) ;  /* 0x00000000001c8947 */ /* 0x000fea0003800000 */
[----:B01----:R-:W0:Y:S02]  /*12d0*/  LDC.64 R4, c[0x0][0x5a0] ;  /* 0x00016800ff047b82 */ /* 0x003e240000000a00 */
[----:B0-----:R-:W2:Y:S02]  /*12e0*/  LDG.E.64 R4, desc[UR36][R4.64] ;  /* 0x0000002404047981 */ /* 0x001ea4000c1e1b00 */
[----:B--2---:R-:W-:-:S04]  /*12f0*/  ISETP.NE.U32.AND P0, PT, R4, RZ, PT ;  /* 0x000000ff0400720c */ /* 0x004fc80003f05070 */
[----:B------:R-:W-:-:S13]  /*1300*/  ISETP.NE.AND.EX P0, PT, R5, RZ, PT, P0 ;  /* 0x000000ff0500720c */ /* 0x000fda0003f05300 */
[----:B------:R-:W-:Y:S05]  /*1310*/  @!P0 BRA `(.L_x_15) ;  /* 0x0000000000088947 */ /* 0x000fea0003800000 */
[----:B------:R0:W5:Y:S01]  /*1320*/  LD.E R156, desc[UR36][R4.64] ;  /* 0x00000024049c7980 */ /* 0x000162000c101900 */
[----:B------:R-:W-:Y:S05]  /*1330*/  BRA `(.L_x_16) ;  /* 0x0000000000247947 */ /* 0x000fea0003800000 */
.L_x_15:
[----:B------:R-:W-:Y:S02]  /*1340*/  ULDC.64 UR4, c[0x0][0x590] ;  /* 0x0001640000047ab9 */ /* 0x000fe40000000a00 */
[----:B------:R-:W-:-:S04]  /*1350*/  ISETP.NE.U32.AND P0, PT, RZ, UR4, PT ;  /* 0x00000004ff007c0c */ /* 0x000fc8000bf05070 */
[----:B------:R-:W-:-:S13]  /*1360*/  ISETP.NE.AND.EX P0, PT, RZ, UR5, PT, P0 ;  /* 0x00000005ff007c0c */ /* 0x000fda000bf05300 */
[----:B------:R-:W-:Y:S05]  /*1370*/  @!P0 BRA `(.L_x_17) ;  /* 0x00000000000c8947 */ /* 0x000fea0003800000 */
[----:B------:R-:W2:Y:S02]  /*1380*/  LDC.64 R156, c[0x0][0x590] ;  /* 0x00016400ff9c7b82 */ /* 0x000ea40000000a00 */
[----:B--2---:R2:W5:Y:S01]  /*1390*/  LDG.E R156, desc[UR36][R156.64] ;  /* 0x000000249c9c7981 */ /* 0x004562000c1e1900 */
[----:B------:R-:W-:Y:S05]  /*13a0*/  BRA `(.L_x_16) ;  /* 0x0000000000087947 */ /* 0x000fea0003800000 */
.L_x_17:
[----:B------:R-:W-:Y:S02]  /*13b0*/  ULDC UR4, c[0x0][0x584] ;  /* 0x0001610000047ab9 */ /* 0x000fe40000000800 */
[----:B------:R-:W-:-:S07]  /*13c0*/  IMAD.U32 R156, RZ, RZ, UR4 ;  /* 0x00000004ff9c7e24 */ /* 0x000fce000f8e00ff */
.L_x_16:
[----:B------:R-:W-:-:S13]  /*13d0*/  LOP3.LUT P0, RZ, R0, 0xff, RZ, 0xc0, !PT ;  /* 0x000000ff00ff7812 */ /* 0x000fda000780c0ff */
[----:B------:R-:W-:Y:S05]  /*13e0*/  @!P0 EXIT ;  /* 0x000000000000894d */ /* 0x000fea0003800000 */
[----:B------:R-:W-:Y:S01]  /*13f0*/  ULDC UR4, c[0x0][0x28c] ;  /* 0x0000a30000047ab9 */ /* 0x000fe20000000800 */
[----:B------:R-:W-:Y:S01]  /*1400*/  UMOV UR38, URZ ;  /* 0x0000003f00267c82 */ /* 0x000fe20008000000 */
[----:B------:R-:W-:Y:S01]  /*1410*/  UIADD3 UR4, UR4, 0x1f, URZ ;  /* 0x0000001f04047890 */ /* 0x000fe2000fffe03f */
[----:B------:R-:W-:-:S03]  /*1420*/  UMOV UR39, URZ ;  /* 0x0000003f00277c82 */ /* 0x000fc60008000000 */
[----:B------:R-:W-:-:S04]  /*1430*/  USHF.R.S32.HI UR5, URZ, 0x1f, UR4 ;  /* 0x0000001f3f057899 */ /* 0x000fc80008011404 */
[----:B------:R-:W-:-:S04]  /*1440*/  ULEA.HI UR5, UR5, UR4, URZ, 0x5 ;  /* 0x0000000405057291 */ /* 0x000fc8000f8f283f */
[----:B------:R-:W-:-:S12]  /*1450*/  USHF.R.S32.HI UR40, URZ, 0x5, UR5 ;  /* 0x000000053f287899 */ /* 0x000fd80008011405 */
.L_x_297:
[----:B------:R-:W-:Y:S01]  /*1460*/  LOP3.LUT R0, R18, 0x80, RZ, 0xc0, !PT ;  /* 0x0000008012007812 */ /* 0x000fe200078ec0ff */
[----:B------:R-:W3:Y:S01]  /*1470*/  S2UR UR7, SR_CgaCtaId ;  /* 0x00000000000779c3 */ /* 0x000ee20000008800 */
[----:B------:R-:W-:Y:S02]  /*1480*/  UMOV UR6, 0x400 ;  /* 0x0000040000067882 */ /* 0x000fe40000000000 */
[----:B------:R-:W-:-:S06]  /*1490*/  SHF.R.U32.HI R0, RZ, 0x7, R0 ;  /* 0x00000007ff007819 */ /* 0x000fcc0000011600 */
[----:B----4-:R-:W4:Y:S01]  /*14a0*/  SHFL.IDX PT, R0, R0, RZ, 0x1f ;  /* 0x00001fff00007589 */ /* 0x010f2200000e0000 */
[----:B---3--:R-:W-:Y:S01]  /*14b0*/  ULEA UR6, UR7, UR6, 0x18 ;  /* 0x0000000607067291 */ /* 0x008fe2000f8ec03f */
[----:B----4-:R-:W-:-:S13]  /*14c0*/  R2UR UR4, R0 ;  /* 0x00000000000472ca */ /* 0x010fda00000e0000 */
[----:B------:R-:W-:-:S04]  /*14d0*/  ULEA.HI UR5, UR4, UR4, URZ, 0x1 ;  /* 0x0000000404057291 */ /* 0x000fc8000f8f083f */
[----:B------:R-:W-:-:S04]  /*14e0*/  ULOP3.LUT UR5, UR5, 0x1ffffe, URZ, 0xc0, !UPT ;  /* 0x001ffffe05057892 */ /* 0x000fc8000f8ec03f */
[----:B------:R-:W-:-:S03]  /*14f0*/  UIADD3 UR5, UR4, -UR5, URZ ;  /* 0x8000000504057290 */ /* 0x000fc6000fffe03f */
[----:B------:R-:W-:Y:S01]  /*1500*/  ULDC UR4, c[0x0][0x28c] ;  /* 0x0000a30000047ab9 */ /* 0x000fe20000000800 */
[----:B------:R-:W-:Y:S01]  /*1510*/  ULEA UR5, UR5, UR6, 0xb ;  /* 0x0000000605057291 */ /* 0x000fe2000f8e583f */
[----:B------:R-:W-:-:S03]  /*1520*/  ISETP.LT.AND P0, PT, RZ, UR4, PT ;  /* 0x00000004ff007c0c */ /* 0x000fc6000bf01270 */
[----:B------:R-:W-:-:S04]  /*1530*/  UIADD3 UR5, UR5, 0x280, URZ ;  /* 0x0000028005057890 */ /* 0x000fc8000fffe03f */
[----:B------:R-:W-:-:S04]  /*1540*/  USHF.R.U32.HI UR5, URZ, 0x4, UR5 ;  /* 0x000000043f057899 */ /* 0x000fc80008011605 */
[----:B------:R-:W-:-:S04]  /*1550*/  ULOP3.LUT UR5, UR5, 0x3fff, URZ, 0xc0, !UPT ;  /* 0x00003fff05057892 */ /* 0x000fc8000f8ec03f */
[----:B------:R-:W-:Y:S01]  /*1560*/  ULOP3.LUT UR41, UR5, 0x10000, URZ, 0xfc, !UPT ;  /* 0x0001000005297892 */ /* 0x000fe2000f8efc3f */
[----:B01----:R-:W-:Y:S11]  /*1570*/  @P0 BRA `(.L_x_18) ;  /* 0x0000000000400947 */ /* 0x003ff60003800000 */
[----:B------:R-:W-:Y:S01]  /*1580*/  MOV R0, 0x0 ;  /* 0x0000000000007802 */ /* 0x000fe20000000f00 */
[----:B------:R-:W-:Y:S01]  /*1590*/  ULDC.64 UR4, c[0x4][0x68] ;  /* 0x01001a0000047ab9 */ /* 0x000fe20000000a00 */
[----:B------:R-:W-:Y:S01]  /*15a0*/  ULDC.64 UR6, c[0x4][0x8] ;  /* 0x0100020000067ab9 */ /* 0x000fe20000000a00 */
[----:B01----:R-:W-:Y:S01]  /*15b0*/  IMAD.U32 R4, RZ, RZ, UR4 ;  /* 0x00000004ff047e24 */ /* 0x003fe2000f8e00ff */
[----:B------:R0:W1:Y:S01]  /*15c0*/  LDC.64 R14, c[0x4][R0] ;  /* 0x01000000000e7b82 */ /* 0x0000620000000a00 */
[----:B------:R-:W-:Y:S01]  /*15d0*/  IMAD.U32 R5, RZ, RZ, UR5 ;  /* 0x00000005ff057e24 */ /* 0x000fe2000f8e00ff */
[----:B------:R-:W-:Y:S01]  /*15e0*/  ULDC.64 UR4, c[0x4][0x70] ;  /* 0x01001c0000047ab9 */ /* 0x000fe20000000a00 */
[----:B------:R-:W-:Y:S02]  /*15f0*/  IMAD.U32 R10, RZ, RZ, UR6 ;  /* 0x00000006ff0a7e24 */ /* 0x000fe4000f8e00ff */
[----:B------:R-:W-:Y:S02]  /*1600*/  IMAD.U32 R6, RZ, RZ, UR4 ;  /* 0x00000004ff067e24 */ /* 0x000fe4000f8e00ff */
[----:B------:R-:W-:-:S02]  /*1610*/  IMAD.U32 R7, RZ, RZ, UR5 ;  /* 0x00000005ff077e24 */ /* 0x000fc4000f8e00ff */
[----:B------:R-:W-:Y:S02]  /*1620*/  IMAD.U32 R11, RZ, RZ, UR7 ;  /* 0x00000007ff0b7e24 */ /* 0x000fe4000f8e00ff */
[----:B------:R-:W-:Y:S02]  /*1630*/  IMAD.MOV.U32 R8, RZ, RZ, 0x1e1 ;  /* 0x000001e1ff087424 */ /* 0x000fe400078e00ff */
[----:B------:R-:W-:Y:S02]  /*1640*/  IMAD.MOV.U32 R12, RZ, RZ, 0x1 ;  /* 0x00000001ff0c7424 */ /* 0x000fe400078e00ff */
[----:B0-----:R-:W-:-:S07]  /*1650*/  IMAD.MOV.U32 R13, RZ, RZ, RZ ;  /* 0x000000ffff0d7224 */ /* 0x001fce00078e00ff */
[----:B------:R-:W-:-:S07]  /*1660*/  LEPC R20, `(.L_x_18) ;  /* 0x000000001014794e */ /* 0x000fce0000000000 */
[----:B-12--5:R-:W-:Y:S05]  /*1670*/  CALL.ABS.NOINC R14 ;  /* 0x000000000e007343 */ /* 0x026fea0003c00000 */
.L_x_18:
[----:B------:R-:W-:-:S04]  /*1680*/  LOP3.LUT R0, R19, 0x1, RZ, 0xfc, !PT ;  /* 0x0000000113007812 */ /* 0x000fc800078efcff */
[----:B------:R-:W-:-:S13]  /*1690*/  ISETP.NE.AND P0, PT, R0, 0x3, PT ;  /* 0x000000030000780c */ /* 0x000fda0003f05270 */
[----:B------:R-:W-:Y:S05]  /*16a0*/  @!P0 BRA `(.L_x_19) ;  /* 0x0000000000048947 */ /* 0x000fea0003800000 */
[----:B------:R-:W-:Y:S01]  /*16b0*/  BPT.TRAP 0x1 ;  /* 0x000000040000795c */ /* 0x000fe20000300000 */
.L_x_19:
[----:B------:R-:W3:Y:S01]  /*16c0*/  S2UR UR5, SR_CgaCtaId ;  /* 0x00000000000579c3 */ /* 0x000ee20000008800 */
[----:B------:R-:W-:Y:S01]  /*16d0*/  UMOV UR4, 0x400 ;  /* 0x0000040000047882 */ /* 0x000fe20000000000 */
[----:B------:R-:W-:Y:S02]  /*16e0*/  IMAD.U32 R0, RZ, RZ, UR38 ;  /* 0x00000026ff007e24 */ /* 0x000fe4000f8e00ff */
[----:B------:R-:W-:-:S03]  /*16f0*/  IMAD.U32 R3, RZ, RZ, UR39 ;  /* 0x00000027ff037e24 */ /* 0x000fc6000f8e00ff */
[----:B------:R-:W-:Y:S01]  /*1700*/  SHF.L.U32 R0, R0, 0x1f, RZ ;  /* 0x0000001f00007819 */ /* 0x000fe200000006ff */
[----:B---3--:R-:W-:-:S06]  /*1710*/  ULEA UR4, UR5, UR4, 0x18 ;  /* 0x0000000405047291 */ /* 0x008fcc000f8ec03f */
[----:B------:R-:W-:-:S04]  /*1720*/  IMAD.U32 R6, RZ, RZ, UR4 ;  /* 0x00000004ff067e24 */ /* 0x000fc8000f8e00ff */
[----:B------:R-:W-:-:S04]  /*1730*/  IMAD R3, R3, 0x8, R6 ;  /* 0x0000000803037824 */ /* 0x000fc800078e0206 */
[----:B------:R3:W4:Y:S01]  /*1740*/  SYNCS.PHASECHK.TRANS64.TRYWAIT P1, [R3+URZ], R0 ;  /* 0x00000000030075a7 */ /* 0x000722000802017f */
[----:B------:R-:W-:Y:S05]  /*1750*/  @!P0 BRA `(.L_x_20) ;  /* 0x0000000000048947 */ /* 0x000fea0003800000 */
[----:B------:R-:W-:Y:S01]  /*1760*/  BPT.TRAP 0x1 ;  /* 0x000000040000795c */ /* 0x000fe20000300000 */
.L_x_20:
[----:B----4-:R-:W-:Y:S05]  /*1770*/  @P1 BRA `(.L_x_21) ;  /* 0x0000000000081947 */ /* 0x010fea0003800000 */
[----:B------:R-:W4:Y:S02]  /*1780*/  SYNCS.PHASECHK.TRANS64.TRYWAIT P1, [R3+URZ], R0 ;  /* 0x00000000030075a7 */ /* 0x000f24000802017f */
[----:B----4-:R-:W-:Y:S05]  /*1790*/  @!P1 BRA `(.L_x_22) ;  /* 0x0000009000dc9947 */ /* 0x010fea0003800000 */
.L_x_21:
[----:B------:R-:W-:-:S04]  /*17a0*/  UISETP.LT.AND UP0, UPT, UR40, 0x1, UPT ;  /* 0x000000012800788c */ /* 0x000fc8000bf01270 */
[----:B------:R-:W-:-:S06]  /*17b0*/  USEL UR4, UR40, 0x1, UP0 ;  /* 0x0000000128047887 */ /* 0x000fcc0008000000 */
[----:B---34-:R-:W-:Y:S01]  /*17c0*/  IMAD.U32 R0, RZ, RZ, UR4 ;  /* 0x00000004ff007e24 */ /* 0x018fe2000f8e00ff */
[----:B------:R-:W-:Y:S05]  /*17d0*/  WARPSYNC.ALL ;  /* 0x0000000000007948 */ /* 0x000fea0003800000 */
[----:B------:R-:W-:-:S04]  /*17e0*/  IADD3 R0, -R0, UR40, RZ ;  /* 0x0000002800007c10 */ /* 0x000fc8000fffe1ff */
[----:B------:R-:W-:Y:S02]  /*17f0*/  ISETP.GE.AND P1, PT, R0, 0x1, PT ;  /* 0x000000010000780c */ /* 0x000fe40003f26270 */
[----:B------:R-:W-:Y:S01]  /*1800*/  R2UR UR4, R6 ;  /* 0x00000000060472ca */ /* 0x000fe200000e0000 */
[----:B------:R-:W-:Y:S01]  /*1810*/  WARPGROUP.ARRIVE ;  /* 0x00000000000079c5 */ /* 0x000fe20000000000 */
[----:B------:R-:W-:Y:S01]  /*1820*/  UMOV UR5, 0xc0000010 ;  /* 0xc000001000057882 */ /* 0x000fe20000000000 */
[----:B------:R-:W-:-:S10]  /*1830*/  UMOV UR7, 0xc0000010 ;  /* 0xc000001000077882 */ /* 0x000fd40000000000 */
[----:B------:R-:W-:-:S04]  /*1840*/  UIADD3 UR4, UR4, 0x21280, URZ ;  /* 0x0002128004047890 */ /* 0x000fc8000fffe03f */
[----:B------:R-:W-:-:S04]  /*1850*/  USHF.R.U32.HI UR4, URZ, 0x4, UR4 ;  /* 0x000000043f047899 */ /* 0x000fc80008011604 */
[----:B------:R-:W-:-:S04]  /*1860*/  ULOP3.LUT UR4, UR4, 0x3fff, URZ, 0xc0, !UPT ;  /* 0x00003fff04047892 */ /* 0x000fc8000f8ec03f */
[----:B------:R-:W-:Y:S02]  /*1870*/  ULOP3.LUT UR9, UR4, 0x10000, URZ, 0xfc, !UPT ;  /* 0x0001000004097892 */ /* 0x000fe4000f8efc3f */
[----:B------:R-:W-:Y:S02]  /*1880*/  UIMAD UR4, UR39, 0x180, UR41 ;  /* 0x00000180270478a4 */ /* 0x000fe4000f8e0229 */
[----:B------:R-:W-:-:S09]  /*1890*/  ULEA UR6, UR39, UR9, 0x8 ;  /* 0x0000000927067291 */ /* 0x000fd2000f8e403f */
[----:B------:R-:W-:Y:S01]  /*18a0*/  IGMMA.64x128x32.S8.S8 R88, gdesc[UR4], RZ, !UPT, gsb0 ;  /* 0x03600000045879f1 */ /* 0x000fe2000c0410ff */
[----:B------:R-:W-:Y:S01]  /*18b0*/  UIADD3 UR4, UR4, 0x100, URZ ;  /* 0x0000010004047890 */ /* 0x000fe2000fffe03f */
[----:B------:R-:W-:Y:S01]  /*18c0*/  UMOV UR5, 0xc0000010 ;  /* 0xc000001000057882 */ /* 0x000fe20000000000 */
[----:B------:R-:W-:Y:S02]  /*18d0*/  WARPGROUP.DEPBAR.LE gsb0, 0x0 ;  /* 0x00008000000079c5 */ /* 0x000fe40000010000 */
[----:B------:R-:W-:-:S06]  /*18e0*/  WARPGROUP.ARRIVE ;  /* 0x00000000000079c5 */ /* 0x000fcc0000000000 */
[----:B------:R-:W-:Y:S03]  /*18f0*/  IGMMA.64x128x32.S8.S8 R24, gdesc[UR4], RZ, !UPT, gsb0 ;  /* 0x03600000041879f1 */ /* 0x000fe6000c0410ff */
[----:B------:R-:W-:Y:S02]  /*1900*/  WARPGROUP.DEPBAR.LE gsb0, 0x0 ;  /* 0x00008000000079c5 */ /* 0x000fe40000010000 */
[----:B------:R-:W-:Y:S05]  /*1910*/  @!P1 BRA `(.L_x_23) ;  /* 0x0000000000dc9947 */ /* 0x000fea0003800000 */
[----:B------:R-:W-:Y:S02]  /*1920*/  UIADD3 UR4, UR39, 0x1, URZ ;  /* 0x0000000127047890 */ /* 0x000fe4000fffe03f */
[----:B------:R-:W-:Y:S02]  /*1930*/  IMAD.U32 R3, RZ, RZ, UR39 ;  /* 0x00000027ff037e24 */ /* 0x000fe4000f8e00ff */
[----:B------:R-:W-:-:S04]  /*1940*/  UISETP.NE.AND UP0, UPT, UR4, 0x16, UPT ;  /* 0x000000160400788c */ /* 0x000fc8000bf05270 */
[----:B------:R-:W-:Y:S02]  /*1950*/  USEL UR5, URZ, 0x1, UP0 ;  /* 0x000000013f057887 */ /* 0x000fe40008000000 */
[----:B------:R-:W-:Y:S02]  /*1960*/  USEL UR8, UR4, URZ, UP0 ;  /* 0x0000003f04087287 */ /* 0x000fe40008000000 */
[----:B------:R-:W-:-:S06]  /*1970*/  ULOP3.LUT UR5, UR38, UR5, URZ, 0x3c, !UPT ;  /* 0x0000000526057292 */ /* 0x000fcc000f8e3c3f */
[----:B------:R-:W-:-:S07]  /*1980*/  IMAD.U32 R7, RZ, RZ, UR5 ;  /* 0x00000005ff077e24 */ /* 0x000fce000f8e00ff */
.L_x_30:
[----:B------:R-:W-:Y:S05]  /*1990*/  @!P0 BRA `(.L_x_24) ;  /* 0x0000000000048947 */ /* 0x000fea0003800000 */
[----:B------:R-:W-:Y:S01]  /*19a0*/  BPT.TRAP 0x1 ;  /* 0x000000040000795c */ /* 0x000fe20000300000 */
.L_x_24:
[----:B------:R-:W3:Y:S01]  /*19b0*/  S2UR UR5, SR_CgaCtaId ;  /* 0x00000000000579c3 */ /* 0x000ee20000008800 */
[----:B------:R-:W-:Y:S01]  /*19c0*/  UMOV UR4, 0x400 ;  /* 0x0000040000047882 */ /* 0x000fe20000000000 */
[----:B01----:R-:W-:Y:S01]  /*19d0*/  IMAD.U32 R5, RZ, RZ, UR8 ;  /* 0x00000008ff057e24 */ /* 0x003fe2000f8e00ff */
[----:B------:R-:W-:Y:S01]  /*19e0*/  SHF.L.U32 R4, R7, 0x1f, RZ ;  /* 0x0000001f07047819 */ /* 0x000fe200000006ff */
[----:B---3--:R-:W-:-:S06]  /*19f0*/  ULEA UR4, UR5, UR4, 0x18 ;  /* 0x0000000405047291 */ /* 0x008fcc000f8ec03f */
[----:B------:R-:W-:-:S04]  /*1a00*/  IMAD.U32 R6, RZ, RZ, UR4 ;  /* 0x00000004ff067e24 */ /* 0x000fc8000f8e00ff */
[----:B------:R-:W-:-:S04]  /*1a10*/  IMAD R5, R5, 0x8, R6 ;  /* 0x0000000805057824 */ /* 0x000fc800078e0206 */
[----:B------:R0:W1:Y:S01]  /*1a20*/  SYNCS.PHASECHK.TRANS64.TRYWAIT P1, [R5+URZ], R4 ;  /* 0x00000004050075a7 */ /* 0x000062000802017f */
[----:B------:R-:W-:Y:S05]  /*1a30*/  @!P0 BRA `(.L_x_25) ;  /* 0x0000000000048947 */ /* 0x000fea0003800000 */
[----:B------:R-:W-:Y:S01]  /*1a40*/  BPT.TRAP 0x1 ;  /* 0x000000040000795c */ /* 0x000fe20000300000 */
.L_x_25:
[----:B-1----:R-:W-:Y:S05]  /*1a50*/  @P1 BRA `(.L_x_26) ;  /* 0x0000000000081947 */ /* 0x002fea0003800000 */
[----:B------:R-:W1:Y:S02]  /*1a60*/  SYNCS.PHASECHK.TRANS64.TRYWAIT P1, [R5+URZ], R4 ;  /* 0x00000004050075a7 */ /* 0x000e64000802017f */
[----:B-1----:R-:W-:Y:S05]  /*1a70*/  @!P1 BRA `(.L_x_27) ;  /* 0x0000009000389947 */ /* 0x002fea0003800000 */
.L_x_26:
[----:B------:R-:W-:Y:S01]  /*1a80*/  UIMAD UR4, UR8, 0x180, UR41 ;  /* 0x00000180080478a4 */ /* 0x000fe2000f8e0229 */
[----:B------:R-:W-:Y:S01]  /*1a90*/  WARPGROUP.ARRIVE ;  /* 0x00000000000079c5 */ /* 0x000fe20000000000 */
[----:B------:R-:W-:Y:S01]  /*1aa0*/  ULEA UR6, UR8, UR9, 0x8 ;  /* 0x0000000908067291 */ /* 0x000fe2000f8e403f */
[----:B------:R-:W-:Y:S01]  /*1ab0*/  UMOV UR5, 0xc0000010 ;  /* 0xc000001000057882 */ /* 0x000fe20000000000 */
[----:B------:R-:W-:-:S07]  /*1ac0*/  UMOV UR7, 0xc0000010 ;  /* 0xc000001000077882 */ /* 0x000fce0000000000 */
[----:B------:R-:W-:Y:S01]  /*1ad0*/  IGMMA.64x128x32.S8.S8 R88, gdesc[UR4], R88, gsb0 ;  /* 0x03600000045879f1 */ /* 0x000fe20008041058 */
[----:B------:R-:W-:Y:S01]  /*1ae0*/  UIADD3 UR4, UR4, 0x100, URZ ;  /* 0x0000010004047890 */ /* 0x000fe2000fffe03f */
[----:B------:R-:W-:Y:S01]  /*1af0*/  UMOV UR5, 0xc0000010 ;  /* 0xc000001000057882 */ /* 0x000fe20000000000 */
[----:B------:R-:W-:Y:S02]  /*1b00*/  WARPGROUP.DEPBAR.LE gsb0, 0x0 ;  /* 0x00008000000079c5 */ /* 0x000fe40000010000 */
[----:B------:R-:W-:-:S06]  /*1b10*/  WARPGROUP.ARRIVE ;  /* 0x00000000000079c5 */ /* 0x000fcc0000000000 */
[----:B------:R-:W-:Y:S03]  /*1b20*/  IGMMA.64x128x32.S8.S8 R24, gdesc[UR4], R24, gsb0 ;  /* 0x03600000041879f1 */ /* 0x000fe60008041018 */
[----:B------:R-:W-:Y:S02]  /*1b30*/  WARPGROUP.DEPBAR.LE gsb0, 0x0 ;  /* 0x00008000000079c5 */ /* 0x000fe40000010000 */
[----:B------:R-:W-:Y:S05]  /*1b40*/  @!P0 BRA `(.L_x_28) ;  /* 0x0000000000048947 */ /* 0x000fea0003800000 */
[----:B------:R-:W-:Y:S01]  /*1b50*/  BPT.TRAP 0x1 ;  /* 0x000000040000795c */ /* 0x000fe20000300000 */
.L_x_28:
[----:B------:R-:W-:-:S13]  /*1b60*/  ISETP.NE.AND P1, PT, R23, RZ, PT ;  /* 0x000000ff1700720c */ /* 0x000fda0003f25270 */
[----:B01----:R-:W-:-:S04]  /*1b70*/  @P1 IMAD R4, R3, 0x8, R6 ;  /* 0x0000000803041824 */ /* 0x003fc800078e0206 */
[----:B------:R-:W-:-:S05]  /*1b80*/  @P1 VIADD R5, R4, 0xb0 ;  /* 0x000000b004051836 */ /* 0x000fca0000000000 */
[----:B------:R-:W-:-:S04]  /*1b90*/  @P1 PRMT R5, R152, 0x654, R5 ;  /* 0x0000065498051816 */ /* 0x000fc80000000005 */
[----:B------:R0:W-:Y:S01]  /*1ba0*/  @P1 SYNCS.ARRIVE.TRANS64.RED.A1T0 RZ, [R5+URZ], RZ ;  /* 0x000000ff05ff19a7 */ /* 0x0001e2000810043f */
[----:B------:R-:W-:-:S13]  /*1bb0*/  ISETP.GT.U32.AND P1, PT, R19, 0x1, PT ;  /* 0x000000011300780c */ /* 0x000fda0003f24070 */
[----:B0-----:R-:W-:Y:S05]  /*1bc0*/  @P1 BRA `(.L_x_29) ;  /* 0x0000000000041947 */ /* 0x001fea0003800000 */
[----:B------:R-:W-:Y:S01]  /*1bd0*/  BPT.TRAP 0x1 ;  /* 0x000000040000795c */ /* 0x000fe20000300000 */
.L_x_29:
[----:B------:R-:W-:Y:S01]  /*1be0*/  UIADD3 UR8, UR8, 0x1, URZ ;  /* 0x0000000108087890 */ /* 0x000fe2000fffe03f */
[C---:B------:R-:W-:Y:S01]  /*1bf0*/  ISETP.GT.AND P2, PT, R0.reuse, 0x1, PT ;  /* 0x000000010000780c */ /* 0x040fe20003f44270 */
[----:B------:R-:W-:Y:S02]  /*1c00*/  VIADD R3, R3, 0x1 ;  /* 0x0000000103037836 */ /* 0x000fe40000000000 */
[----:B------:R-:W-:Y:S01]  /*1c10*/  UISETP.NE.AND UP0, UPT, UR8, 0x16, UPT ;  /* 0x000000160800788c */ /* 0x000fe2000bf05270 */
[----:B------:R-:W-:Y:S02]  /*1c20*/  VIADD R0, R0, 0xffffffff ;  /* 0xffffffff00007836 */ /* 0x000fe40000000000 */
[C---:B------:R-:W-:Y:S01]  /*1c30*/  ISETP.NE.AND P1, PT, R3.reuse, 0x16, PT ;  /* 0x000000160300780c */ /* 0x040fe20003f25270 */
[----:B------:R-:W-:Y:S02]  /*1c40*/  USEL UR4, URZ, 0x1, UP0 ;  /* 0x000000013f047887 */ /* 0x000fe40008000000 */
[----:B------:R-:W-:Y:S01]  /*1c50*/  USEL UR8, UR8, URZ, UP0 ;  /* 0x0000003f08087287 */ /* 0x000fe20008000000 */
[----:B------:R-:W-:-:S03]  /*1c60*/  SEL R3, R3, RZ, P1 ;  /* 0x000000ff03037207 */ /* 0x000fc60000800000 */
[----:B------:R-:W-:Y:S01]  /*1c70*/  LOP3.LUT R7, R7, UR4, RZ, 0x3c, !PT ;  /* 0x0000000407077c12 */ /* 0x000fe2000f8e3cff */
[----:B------:R-:W-:Y:S07]  /*1c80*/  @P2 BRA `(.L_x_30) ;  /* 0xfffffffc00402947 */ /* 0x000fee000383ffff */
.L_x_23:
[----:B------:R-:W3:Y:S02]  /*1c90*/  LDC R0, c[0x0][0x28c] ;  /* 0x0000a300ff007b82 */ /* 0x000ee40000000800 */
[----:B---3--:R-:W-:-:S13]  /*1ca0*/  ISETP.GE.AND P1, PT, R0, 0x1, PT ;  /* 0x000000010000780c */ /* 0x008fda0003f26270 */
[----:B------:R-:W-:Y:S05]  /*1cb0*/  @!P1 BRA `(.L_x_31) ;  /* 0x0000000000509947 */ /* 0x000fea0003800000 */
[----:B------:R-:W-:Y:S05]  /*1cc0*/  @!P0 BRA `(.L_x_32) ;  /* 0x0000000000048947 */ /* 0x000fea0003800000 */
[----:B------:R-:W-:Y:S01]  /*1cd0*/  BPT.TRAP 0x1 ;  /* 0x000000040000795c */ /* 0x000fe20000300000 */
.L_x_32:
[----:B------:R-:W-:Y:S01]  /*1ce0*/  ISETP.NE.AND P0, PT, R23, RZ, PT ;  /* 0x000000ff1700720c */ /* 0x000fe20003f05270 */
[----:B------:R-:W-:Y:S01]  /*1cf0*/  BSSY B0, `(.L_x_33) ;  /* 0x000000e000007945 */ /* 0x000fe20003800000 */
[----:B------:R-:W-:-:S11]  /*1d00*/  ISETP.GT.U32.AND P1, PT, R19, 0x1, PT ;  /* 0x000000011300780c */ /* 0x000fd60003f24070 */
[----:B------:R-:W-:Y:S05]  /*1d10*/  @!P0 BRA `(.L_x_34) ;  /* 0x00000000002c8947 */ /* 0x000fea0003800000 */
[----:B------:R-:W-:-:S04]  /*1d20*/  UISETP.LT.AND UP0, UPT, UR40, 0x1, UPT ;  /* 0x000000012800788c */ /* 0x000fc8000bf01270 */
[----:B------:R-:W-:-:S04]  /*1d30*/  USEL UR6, UR40, 0x1, UP0 ;  /* 0x0000000128067887 */ /* 0x000fc80008000000 */
[----:B------:R-:W-:-:S04]  /*1d40*/  UIADD3 UR6, UR39, UR40, -UR6 ;  /* 0x0000002827067290 */ /* 0x000fc8000fffe806 */
[----:B------:R-:W-:-:S04]  /*1d50*/  UIMAD.WIDE.U32 UR4, UR6, -0x45d1745d, URZ ;  /* 0xba2e8ba3060478a5 */ /* 0x000fc8000f8e003f */
[----:B------:R-:W-:-:S04]  /*1d60*/  USHF.R.U32.HI UR4, URZ, 0x4, UR5 ;  /* 0x000000043f047899 */ /* 0x000fc80008011605 */
[----:B------:R-:W-:-:S06]  /*1d70*/  UIMAD UR6, UR4, -0x16, UR6 ;  /* 0xffffffea040678a4 */ /* 0x000fcc000f8e0206 */
[----:B------:R-:W-:-:S04]  /*1d80*/  IMAD.U32 R3, RZ, RZ, UR6 ;  /* 0x00000006ff037e24 */ /* 0x000fc8000f8e00ff */
[----:B------:R-:W-:-:S04]  /*1d90*/  IMAD R0, R3, 0x8, R6 ;  /* 0x0000000803007824 */ /* 0x000fc800078e0206 */
[----:B------:R-:W-:-:S05]  /*1da0*/  VIADD R3, R0, 0xb0 ;  /* 0x000000b000037836 */ /* 0x000fca0000000000 */
[----:B------:R-:W-:-:S04]  /*1db0*/  PRMT R3, R152, 0x654, R3 ;  /* 0x0000065498037816 */ /* 0x000fc80000000003 */
[----:B------:R3:W-:Y:S03]  /*1dc0*/  SYNCS.ARRIVE.TRANS64.RED.A1T0 RZ, [R3+URZ], RZ ;  /* 0x000000ff03ff79a7 */ /* 0x0007e6000810043f */
.L_x_34:
[----:B------:R-:W-:Y:S05]  /*1dd0*/  BSYNC B0 ;  /* 0x0000000000007941 */ /* 0x000fea0003800000 */
.L_x_33:
[----:B------:R-:W-:Y:S05]  /*1de0*/  @P1 BRA `(.L_x_31) ;  /* 0x0000000000041947 */ /* 0x000fea0003800000 */
[----:B------:R-:W-:Y:S01]  /*1df0*/  BPT.TRAP 0x1 ;  /* 0x000000040000795c */ /* 0x000fe20000300000 */
.L_x_31:
[--C-:B------:R-:W-:Y:S01]  /*1e00*/  SHF.R.U32.HI R0, RZ, 0x2, R18.reuse ;  /* 0x00000002ff007819 */ /* 0x100fe20000011612 */
[----:B------:R-:W4:Y:S01]  /*1e10*/  LDC R6, c[0x0][0x288] ;  /* 0x0000a200ff067b82 */ /* 0x000f220000000800 */
[----:B01----:R-:W-:Y:S01]  /*1e20*/  SHF.R.U32.HI R5, RZ, 0x7, R18 ;  /* 0x00000007ff057819 */ /* 0x003fe20000011612 */
[----:B------:R-:W-:Y:S01]  /*1e30*/  UIADD3 UR39, UR40, UR39, URZ ;  /* 0x0000002728277290 */ /* 0x000fe2000fffe03f */
[----:B---3--:R-:W-:Y:S01]  /*1e40*/  LOP3.LUT R3, R0, 0x7, RZ, 0xc0, !PT ;  /* 0x0000000700037812 */ /* 0x008fe200078ec0ff */
[C---:B------:R-:W-:Y:S01]  /*1e50*/  IMAD.SHL.U32 R14, R18.reuse, 0x2, RZ ;  /* 0x00000002120e7824 */ /* 0x040fe200078e00ff */
[----:B------:R-:W-:Y:S01]  /*1e60*/  LOP3.LUT R0, R5, 0x1, RZ, 0xc0, !PT ;  /* 0x0000000105007812 */ /* 0x000fe200078ec0ff */
[----:B------:R-:W-:Y:S01]  /*1e70*/  UISETP.GT.U32.AND UP0, UPT, UR39, 0x15, UPT ;  /* 0x000000152700788c */ /* 0x000fe2000bf04070 */
[----:B------:R-:W-:Y:S01]  /*1e80*/  LOP3.LUT R4, R18, 0x60, RZ, 0xc0, !PT ;  /* 0x0000006012047812 */ /* 0x000fe200078ec0ff */
[----:B------:R-:W-:Y:S01]  /*1e90*/  ULDC UR7, c[0x0][0x284] ;  /* 0x0000a10000077ab9 */ /* 0x000fe20000000800 */
[----:B------:R-:W-:Y:S01]  /*1ea0*/  UISETP.GE.U32.AND UP1, UPT, UR40, 0x16, UPT ;  /* 0x000000162800788c */ /* 0x000fe2000bf26070 */
[----:B------:R-:W-:Y:S01]  /*1eb0*/  IMAD.SHL.U32 R8, R0, 0x40, RZ ;  /* 0x0000004000087824 */ /* 0x000fe200078e00ff */
[----:B------:R-:W-:Y:S01]  /*1ec0*/  SHF.R.U32.HI R4, RZ, 0x1, R4 ;  /* 0x00000001ff047819 */ /* 0x000fe20000011604 */
[----:B------:R-:W-:Y:S01]  /*1ed0*/  UISETP.LT.U32.AND UP0, UPT, UR40, 0x16, UP0 ;  /* 0x000000162800788c */ /* 0x000fe20008701070 */
[----:B------:R-:W-:-:S02]  /*1ee0*/  ULDC.64 UR8, c[0x0][0x5d0] ;  /* 0x0001740000087ab9 */ /* 0x000fc40000000a00 */
[-CC-:B------:R-:W-:Y:S01]  /*1ef0*/  IADD3 R5, RZ, -R4.reuse, -R3.reuse ;  /* 0x80000004ff057210 */ /* 0x180fe20007ffe803 */
[----:B------:R-:W-:Y:S01]  /*1f00*/  UIMAD.WIDE.U32 UR4, UR39, -0x45d1745d, URZ ;  /* 0xba2e8ba3270478a5 */ /* 0x000fe2000f8e003f */
[----:B------:R-:W-:Y:S01]  /*1f10*/  LOP3.LUT R3, R8, 0x40, R3, 0xe2, !PT ;  /* 0x0000004008037812 */ /* 0x000fe200078ee203 */
[----:B------:R-:W-:Y:S01]  /*1f20*/  IMAD R8, R153, 0xc0, RZ ;  /* 0x000000c099087824 */ /* 0x000fe200078e02ff */
[----:B------:R-:W-:Y:S01]  /*1f30*/  USEL UR6, URZ, 0x1, !UP0 ;  /* 0x000000013f067887 */ /* 0x000fe2000c000000 */
[----:B------:R-:W-:Y:S01]  /*1f40*/  IMAD R5, R0, -0x40, R5 ;  /* 0xffffffc000057824 */ /* 0x000fe200078e0205 */
[----:B------:R-:W-:Y:S01]  /*1f50*/  LOP3.LUT R4, R3, R4, RZ, 0xfc, !PT ;  /* 0x0000000403047212 */ /* 0x000fe200078efcff */
[----:B------:R-:W-:Y:S01]  /*1f60*/  IMAD.SHL.U32 R3, R154, 0x80, RZ ;  /* 0x000000809a037824 */ /* 0x000fe200078e00ff */
[----:B------:R-:W-:Y:S01]  /*1f70*/  SHF.R.S32.HI R154, RZ, 0x1f, R22 ;  /* 0x0000001fff9a7819 */ /* 0x000fe20000011416 */
[----:B------:R-:W-:Y:S01]  /*1f80*/  USHF.R.U32.HI UR4, URZ, 0x4, UR5 ;  /* 0x000000043f047899 */ /* 0x000fe20008011605 */
[----:B------:R-:W-:Y:S01]  /*1f90*/  LOP3.LUT R0, R18, 0x3, RZ, 0xc0, !PT ;  /* 0x0000000312007812 */ /* 0x000fe200078ec0ff */
[----:B------:R-:W-:Y:S01]  /*1fa0*/  ULOP3.LUT UR38, UR38, UR6, URZ, 0x3c, !UPT ;  /* 0x0000000626267292 */ /* 0x000fe2000f8e3c3f */
[C---:B----4-:R-:W-:Y:S01]  /*1fb0*/  ISETP.GE.AND P0, PT, R3.reuse, R6, PT ;  /* 0x000000060300720c */ /* 0x050fe20003f06270 */
[----:B------:R-:W-:Y:S01]  /*1fc0*/  IMAD R7, R154, UR8, RZ ;  /* 0x000000089a077c24 */ /* 0x000fe2000f8e02ff */
[----:B------:R-:W-:Y:S01]  /*1fd0*/  LOP3.LUT R14, R3, 0x6, R14, 0xf8, !PT ;  /* 0x00000006030e7812 */ /* 0x000fe200078ef80e */
[----:B------:R-:W-:Y:S01]  /*1fe0*/  IMAD R10, R0, -0x2, R6 ;  /* 0xfffffffe000a7824 */ /* 0x000fe200078e0206 */
[----:B------:R-:W-:Y:S01]  /*1ff0*/  ISETP.GE.OR P0, PT, R8, UR7, P0 ;  /* 0x0000000708007c0c */ /* 0x000fe20008706670 */
[----:B------:R-:W-:Y:S01]  /*2000*/  IMAD R9, R22, UR9, R7 ;  /* 0x0000000916097c24 */ /* 0x000fe2000f8e0207 */
[--C-:B------:R-:W-:Y:S01]  /*2010*/  SHF.R.S32.HI R15, RZ, 0x1f, R14.reuse ;  /* 0x0000001fff0f7819 */ /* 0x100fe2000001140e */
[----:B------:R-:W-:Y:S01]  /*2020*/  UIMAD UR39, UR4, -0x16, UR39 ;  /* 0xffffffea042778a4 */ /* 0x000fe2000f8e0227 */
[----:B------:R-:W-:Y:S01]  /*2030*/  IADD3 R0, -R8, UR7, R5 ;  /* 0x0000000708007c10 */ /* 0x000fe2000fffe105 */
[----:B------:R-:W-:Y:S01]  /*2040*/  IMAD.MOV.U32 R5, RZ, RZ, RZ ;  /* 0x000000ffff057224 */ /* 0x000fe200078e00ff */
[----:B------:R-:W-:Y:S01]  /*2050*/  @UP1 ULOP3.LUT UR38, UR38, 0x1, UR4, 0x78, !UPT ;  /* 0x0000000126261892 */ /* 0x000fe2000f8e7804 */
[----:B------:R-:W-:-:S04]  /*2060*/  IMAD.WIDE.U32 R6, R22, UR8, R14 ;  /* 0x0000000816067c25 */ /* 0x000fc8000f8e000e */
[----:B------:R-:W-:-:S04]  /*2070*/  IMAD.WIDE R4, R153, 0xc0, R4 ;  /* 0x000000c099047825 */ /* 0x000fc800078e0204 */
[----:B------:R-:W-:Y:S02]  /*2080*/  IMAD.IADD R7, R7, 0x1, R9 ;  /* 0x0000000107077824 */ /* 0x000fe400078e0209 */
[----:B------:R-:W-:Y:S02]  /*2090*/  IMAD.IADD R3, R10, 0x1, -R3 ;  /* 0x000000010a037824 */ /* 0x000fe400078e0a03 */
[----:B------:R-:W-:Y:S01]  /*20a0*/  IMAD.MOV.U32 R153, RZ, RZ, -0x1 ;  /* 0xffffffffff997424 */ /* 0x000fe200078e00ff */
[----:B------:R-:W-:Y:S06]  /*20b0*/  @P0 BRA `(.L_x_35) ;  /* 0x0000006000f40947 */ /* 0x000fec0003800000 */
[----:B------:R-:W0:Y:S01]  /*20c0*/  LDC.64 R20, c[0x0][0x5c8] ;  /* 0x00017200ff147b82 */ /* 0x000e220000000a00 */
[----:B------:R-:W-:Y:S01]  /*20d0*/  ULDC.64 UR4, c[0x0][0x5c0] ;  /* 0x0001700000047ab9 */ /* 0x000fe20000000a00 */
[----:B------:R-:W-:Y:S01]  /*20e0*/  BSSY B0, `(.L_x_35) ;  /* 0x000063a000007945 */ /* 0x000fe20003800000 */
[-C--:B0-----:R-:W-:Y:S01]  /*20f0*/  IMAD R8, R5, R20.reuse, RZ ;  /* 0x0000001405087224 */ /* 0x081fe200078e02ff */
[----:B------:R-:W-:Y:S01]  /*2100*/  SHF.L.U64.HI R13, R20, 0x3, R21 ;  /* 0x00000003140d7819 */ /* 0x000fe20000010215 */
[----:B------:R-:W-:-:S04]  /*2110*/  IMAD.WIDE.U32 R6, R4, R20, R6 ;  /* 0x0000001404067225 */ /* 0x000fc800078e0006 */
[----:B------:R-:W-:Y:S01]  /*2120*/  IMAD R9, R4, R21, R8 ;  /* 0x0000001504097224 */ /* 0x000fe200078e0208 */
[----:B------:R-:W-:Y:S01]  /*2130*/  IADD3 R160, P0, R6, UR4, RZ ;  /* 0x0000000406a07c10 */ /* 0x000fe2000ff1e0ff */
[C---:B------:R-:W-:Y:S02]  /*2140*/  IMAD.SHL.U32 R11, R20.reuse, 0x8, RZ ;  /* 0x00000008140b7824 */ /* 0x040fe400078e00ff */
[----:B------:R-:W-:Y:S01]  /*2150*/  IMAD.IADD R9, R7, 0x1, R9 ;  /* 0x0000000107097824 */ /* 0x000fe200078e0209 */
[-C--:B------:R-:W-:Y:S02]  /*2160*/  LEA R6, P2, R20, R160.reuse, 0x7 ;  /* 0x000000a014067211 */ /* 0x080fe400078438ff */
[----:B------:R-:W-:Y:S02]  /*2170*/  IADD3 R8, P1, R11, R160, RZ ;  /* 0x000000a00b087210 */ /* 0x000fe40007f3e0ff */
[----:B------:R-:W-:Y:S02]  /*2180*/  IADD3.X R161, R9, UR5, RZ, P0, !PT ;  /* 0x0000000509a17c10 */ /* 0x000fe400087fe4ff */
[----:B-----5:R-:W-:-:S02]  /*2190*/  ISETP.NE.AND P0, PT, R156, RZ, PT ;  /* 0x000000ff9c00720c */ /* 0x020fc40003f05270 */
[----:B------:R-:W-:Y:S01]  /*21a0*/  LEA.HI.X R7, R20, R161, R21, 0x7, P2 ;  /* 0x000000a114077211 */ /* 0x000fe200010f3c15 */
[----:B------:R-:W-:Y:S01]  /*21b0*/  IMAD.X R9, R13, 0x1, R161, P1 ;  /* 0x000000010d097824 */ /* 0x000fe200008e06a1 */
[----:B------:R-:W-:-:S05]  /*21c0*/  IADD3 R10, P2, R11, R6, RZ ;  /* 0x000000060b0a7210 */ /* 0x000fca0007f5e0ff */
[----:B------:R-:W-:-:S04]  /*21d0*/  IMAD.X R11, R13, 0x1, R7, P2 ;  /* 0x000000010d0b7824 */ /* 0x000fc800010e0607 */
[----:B------:R-:W-:Y:S05]  /*21e0*/  @!P0 BRA `(.L_x_36) ;  /* 0x0000004800948947 */ /* 0x000fea0003800000 */
[----:B------:R-:W0:Y:S01]  /*21f0*/  LDC.64 R158, c[0x0][0x5b0] ;  /* 0x00016c00ff9e7b82 */ /* 0x000e220000000a00 */
[----:B------:R-:W-:Y:S01]  /*2200*/  ULDC.64 UR4, c[0x0][0x5b8] ;  /* 0x00016e0000047ab9 */ /* 0x000fe20000000a00 */
[----:B------:R-:W-:Y:S01]  /*2210*/  ISETP.GE.AND P0, PT, R0, 0x1, PT ;  /* 0x000000010000780c */ /* 0x000fe20003f06270 */
[----:B------:R-:W-:Y:S01]  /*2220*/  IMAD R21, R154, UR4, RZ ;  /* 0x000000049a157c24 */ /* 0x000fe2000f8e02ff */
[----:B------:R-:W-:Y:S01]  /*2230*/  BSSY B1, `(.L_x_37) ;  /* 0x0000010000017945 */ /* 0x000fe20003800000 */
[C---:B------:R-:W-:Y:S01]  /*2240*/  IMAD.WIDE.U32 R14, R22.reuse, UR4, R14 ;  /* 0x00000004160e7c25 */ /* 0x040fe2000f8e000e */
[----:B------:R-:W-:Y:S02]  /*2250*/  ISETP.LT.OR P3, PT, R3, 0x1, !P0 ;  /* 0x000000010300780c */ /* 0x000fe40004761670 */
[----:B------:R-:W1:Y:S01]  /*2260*/  LDC.64 R12, c[0x0][0x5a8] ;  /* 0x00016a00ff0c7b82 */ /* 0x000e620000000a00 */
[----:B------:R-:W-:Y:S02]  /*2270*/  IMAD R21, R22, UR5, R21 ;  /* 0x0000000516157c24 */ /* 0x000fe4000f8e0215 */
[----:B------:R-:W-:-:S02]  /*2280*/  IMAD.MOV.U32 R20, RZ, RZ, R14 ;  /* 0x000000ffff147224 */ /* 0x000fc400078e000e */
[----:B------:R-:W-:Y:S02]  /*2290*/  IMAD.IADD R21, R15, 0x1, R21 ;  /* 0x000000010f157824 */ /* 0x000fe400078e0215 */
[-C--:B0-----:R-:W-:Y:S01]  /*22a0*/  IMAD R22, R5, R158.reuse, RZ ;  /* 0x0000009e05167224 */ /* 0x081fe200078e02ff */
[----:B------:R-:W-:Y:S01]  /*22b0*/  SHF.L.U64.HI R165, R158, 0x3, R159 ;  /* 0x000000039ea57819 */ /* 0x000fe2000001029f */
[----:B------:R-:W-:-:S04]  /*22c0*/  IMAD.WIDE.U32 R162, R4, R158, R20 ;  /* 0x0000009e04a27225 */ /* 0x000fc800078e0014 */
[----:B------:R-:W-:Y:S01]  /*22d0*/  IMAD R171, R4, R159, R22 ;  /* 0x0000009f04ab7224 */ /* 0x000fe200078e0216 */
[----:B-1----:R-:W-:Y:S01]  /*22e0*/  IADD3 R162, P1, R162, R12, RZ ;  /* 0x0000000ca2a27210 */ /* 0x002fe20007f3e0ff */
[----:B------:R-:W-:-:S03]  /*22f0*/  IMAD.SHL.U32 R164, R158, 0x8, RZ ;  /* 0x000000089ea47824 */ /* 0x000fc600078e00ff */
[----:B------:R-:W-:Y:S01]  /*2300*/  IADD3.X R163, R13, R163, R171, P1, !PT ;  /* 0x000000a30da37210 */ /* 0x000fe20000ffe4ab */
[----:B------:R-:W-:Y:S08]  /*2310*/  @P3 BRA `(.L_x_38) ;  /* 0x0000000000043947 */ /* 0x000ff00003800000 */
[----:B--2---:R0:W5:Y:S02]  /*2320*/  LDG.E.U8 R157, desc[UR36][R162.64] ;  /* 0x00000024a29d7981 */ /* 0x004164000c1e1100 */
.L_x_38:
[----:B------:R-:W-:Y:S05]  /*2330*/  BSYNC B1 ;  /* 0x0000000000017941 */ /* 0x000fea0003800000 */
.L_x_37:
[----:B-----5:R-:W-:Y:S01]  /*2340*/  LOP3.LUT R22, R157, 0xffff, RZ, 0xc0, !PT ;  /* 0x0000ffff9d167812 */ /* 0x020fe200078ec0ff */
[----:B------:R-:W-:Y:S01]  /*2350*/  IMAD.WIDE.U32 R166, R4, R158, R164 ;  /* 0x0000009e04a67225 */ /* 0x000fe200078e00a4 */
[----:B------:R-:W-:Y:S01]  /*2360*/  ISETP.LT.OR P4, PT, R3, 0x2, !P0 ;  /* 0x000000020300780c */ /* 0x000fe20004781670 */
[----:B------:R-:W-:Y:S01]  /*2370*/  BSSY B1, `(.L_x_39) ;  /* 0x000000e000017945 */ /* 0x000fe20003800000 */
[----:B------:R-:W-:Y:S01]  /*2380*/  PRMT R169, R22, 0x8880, RZ ;  /* 0x0000888016a97816 */ /* 0x000fe200000000ff */
[----:B------:R-:W-:Y:S01]  /*2390*/  IMAD.IADD R154, R171, 0x1, R167 ;  /* 0x00000001ab9a7824 */ /* 0x000fe200078e02a7 */
[----:B------:R-:W-:Y:S02]  /*23a0*/  IADD3 R166, P2, P5, R14, R12, R166 ;  /* 0x0000000c0ea67210 */ /* 0x000fe40007d5e0a6 */
[----:B------:R-:W-:Y:S01]  /*23b0*/  ISETP.GE.AND P1, PT, R0, 0x9, PT ;  /* 0x000000090000780c */ /* 0x000fe20003f26270 */
[----:B------:R-:W-:Y:S01]  /*23c0*/  IMAD R22, R169, R156, RZ ;  /* 0x0000009ca9167224 */ /* 0x000fe200078e02ff */
[----:B------:R-:W-:-:S02]  /*23d0*/  IADD3.X R167, R21, R13, R154, P2, P5 ;  /* 0x0000000d15a77210 */ /* 0x000fc400017ea49a */
[----:B------:R-:W-:Y:S01]  /*23e0*/  ISETP.LT.OR P2, PT, R3, 0x1, !P1 ;  /* 0x000000010300780c */ /* 0x000fe20004f41670 */
[----:B------:R-:W-:-:S05]  /*23f0*/  @!P3 IMAD R169, R88, R155, R22 ;  /* 0x0000009b58a9b224 */ /* 0x000fca00078e0216 */
[----:B------:R1:W-:Y:S01]  /*2400*/  @!P3 STG.E.U8 desc[UR36][R160.64], R169 ;  /* 0x000000a9a000b986 */ /* 0x0003e2000c101124 */
[----:B------:R-:W-:Y:S06]  /*2410*/  @P4 BRA `(.L_x_40) ;  /* 0x00000000000c4947 */ /* 0x000fec0003800000 */
[----:B--2---:R-:W1:Y:S02]  /*2420*/  LDG.E.U8 R157, desc[UR36][R162.64+0x1] ;  /* 0x00000124a29d7981 */ /* 0x004e64000c1e1100 */
[----:B-1----:R-:W-:-:S05]  /*2430*/  PRMT R169, R157, 0x8880, RZ ;  /* 0x000088809da97816 */ /* 0x002fca00000000ff */
[----:B------:R-:W-:-:S07]  /*2440*/  IMAD R22, R169, R156, RZ ;  /* 0x0000009ca9167224 */ /* 0x000fce00078e02ff */
.L_x_40:
[----:B------:R-:W-:Y:S05]  /*2450*/  BSYNC B1 ;  /* 0x0000000000017941 */ /* 0x000fea0003800000 */
.L_x_39:
[----:B------:R-:W-:Y:S01]  /*2460*/  @!P4 IMAD R89, R89, R155, R22 ;  /* 0x0000009b5959c224 */ /* 0x000fe200078e0216 */
[----:B------:R-:W-:Y:S04]  /*2470*/  BSSY B1, `(.L_x_41) ;  /* 0x0000006000017945 */ /* 0x000fe80003800000 */
[----:B------:R3:W-:Y:S01]  /*2480*/  @!P4 STG.E.U8 desc[UR36][R160.64+0x1], R89 ;  /* 0x00000159a000c986 */ /* 0x0007e2000c101124 */
[----:B------:R-:W-:Y:S05]  /*2490*/  @P2 BRA `(.L_x_42) ;  /* 0x00000000000c2947 */ /* 0x000fea0003800000 */
[----:B--2---:R-:W3:Y:S02]  /*24a0*/  LDG.E.U8 R157, desc[UR36][R166.64] ;  /* 0x00000024a69d7981 */ /* 0x004ee4000c1e1100 */
[----:B---3--:R-:W-:-:S05]  /*24b0*/  PRMT R89, R157, 0x8880, RZ ;  /* 0x000088809d597816 */ /* 0x008fca00000000ff */
[----:B------:R-:W-:-:S07]  /*24c0*/  IMAD R22, R89, R156, RZ ;  /* 0x0000009c59167224 */ /* 0x000fce00078e02ff */
.L_x_42:
[----:B------:R-:W-:Y:S05]  /*24d0*/  BSYNC B1 ;  /* 0x0000000000017941 */ /* 0x000fea0003800000 */
.L_x_41:
[C---:B------:R-:W-:Y:S01]  /*24e0*/  ISETP.LT.OR P4, PT, R3.reuse, 0x2, !P1 ;  /* 0x000000020300780c */ /* 0x040fe20004f81670 */
[----:B---3--:R-:W-:Y:S01]  /*24f0*/  @!P2 IMAD R89, R90, R155, R22 ;  /* 0x0000009b5a59a224 */ /* 0x008fe200078e0216 */
[----:B------:R-:W-:Y:S01]  /*2500*/  BSSY B1, `(.L_x_43) ;  /* 0x0000009000017945 */ /* 0x000fe20003800000 */
[C---:B------:R-:W-:Y:S02]  /*2510*/  ISETP.LT.OR P3, PT, R3.reuse, 0x9, !P0 ;  /* 0x000000090300780c */ /* 0x040fe40004761670 */
[C---:B------:R-:W-:Y:S01]  /*2520*/  ISETP.LT.OR P5, PT, R3.reuse, 0xa, !P0 ;  /* 0x0000000a0300780c */ /* 0x040fe200047a1670 */
[----:B------:R3:W-:Y:S01]  /*2530*/  @!P2 STG.E.U8 desc[UR36][R8.64], R89 ;  /* 0x000000590800a986 */ /* 0x0007e2000c101124 */
[----:B------:R-:W-:-:S06]  /*2540*/  ISETP.LT.OR P2, PT, R3, 0x9, !P1 ;  /* 0x000000090300780c */ /* 0x000fcc0004f41670 */
[----:B------:R-:W-:Y:S07]  /*2550*/  @P4 BRA `(.L_x_44) ;  /* 0x00000000000c4947 */ /* 0x000fee0003800000 */
[----:B--2---:R-:W3:Y:S02]  /*2560*/  LDG.E.U8 R157, desc[UR36][R166.64+0x1] ;  /* 0x00000124a69d7981 */ /* 0x004ee4000c1e1100 */
[----:B---3--:R-:W-:-:S05]  /*2570*/  PRMT R89, R157, 0x8880, RZ ;  /* 0x000088809d597816 */ /* 0x008fca00000000ff */
[----:B------:R-:W-:-:S07]  /*2580*/  IMAD R22, R89, R156, RZ ;  /* 0x0000009c59167224 */ /* 0x000fce00078e02ff */
.L_x_44:
[----:B------:R-:W-:Y:S05]  /*2590*/  BSYNC B1 ;  /* 0x0000000000017941 */ /* 0x000fea0003800000 */
.L_x_43:
[----:B------:R-:W-:Y:S01]  /*25a0*/  @!P4 IMAD R91, R91, R155, R22 ;  /* 0x0000009b5b5bc224 */ /* 0x000fe200078e0216 */
[----:B------:R-:W-:Y:S04]  /*25b0*/  BSSY B1, `(.L_x_45) ;  /* 0x0000006000017945 */ /* 0x000fe80003800000 */
[----:B------:R4:W-:Y:S01]  /*25c0*/  @!P4 STG.E.U8 desc[UR36][R8.64+0x1], R91 ;  /* 0x0000015b0800c986 */ /* 0x0009e2000c101124 */
[----:B------:R-:W-:Y:S05]  /*25d0*/  @P3 BRA `(.L_x_46) ;  /* 0x00000000000c3947 */ /* 0x000fea0003800000 */
[----:B--2---:R-:W3:Y:S02]  /*25e0*/  LDG.E.U8 R157, desc[UR36][R162.64+0x8] ;  /* 0x00000824a29d7981 */ /* 0x004ee4000c1e1100 */
[----:B---3--:R-:W-:-:S05]  /*25f0*/  PRMT R89, R157, 0x8880, RZ ;  /* 0x000088809d597816 */ /* 0x008fca00000000ff */
[----:B------:R-:W-:-:S07]  /*2600*/  IMAD R22, R89, R156, RZ ;  /* 0x0000009c59167224 */ /* 0x000fce00078e02ff */
.L_x_46:
[----:B------:R-:W-:Y:S05]  /*2610*/  BSYNC B1 ;  /* 0x0000000000017941 */ /* 0x000fea0003800000 */
.L_x_45:
[----:B---3--:R-:W-:Y:S01]  /*2620*/  @!P3 IMAD R89, R92, R155, R22 ;  /* 0x0000009b5c59b224 */ /* 0x008fe200078e0216 */
[----:B------:R-:W-:Y:S04]  /*2630*/  BSSY B1, `(.L_x_47) ;  /* 0x0000006000017945 */ /* 0x000fe80003800000 */
[----:B------:R3:W-:Y:S01]  /*2640*/  @!P3 STG.E.U8 desc[UR36][R160.64+0x8], R89 ;  /* 0x00000859a000b986 */ /* 0x0007e2000c101124 */
[----:B------:R-:W-:Y:S05]  /*2650*/  @P5 BRA `(.L_x_48) ;  /* 0x00000000000c5947 */ /* 0x000fea0003800000 */
[----:B--2---:R-:W3:Y:S02]  /*2660*/  LDG.E.U8 R157, desc[UR36][R162.64+0x9] ;  /* 0x00000924a29d7981 */ /* 0x004ee4000c1e1100 */
[----:B---3--:R-:W-:-:S05]  /*2670*/  PRMT R89, R157, 0x8880, RZ ;  /* 0x000088809d597816 */ /* 0x008fca00000000ff */
[----:B------:R-:W-:-:S07]  /*2680*/  IMAD R22, R89, R156, RZ ;  /* 0x0000009c59167224 */ /* 0x000fce00078e02ff */
.L_x_48:
[----:B------:R-:W-:Y:S05]  /*2690*/  BSYNC B1 ;  /* 0x0000000000017941 */ /* 0x000fea0003800000 */
.L_x_47:
[----:B------:R-:W-:Y:S01]  /*26a0*/  @!P5 IMAD R93, R93, R155, R22 ;  /* 0x0000009b5d5dd224 */ /* 0x000fe200078e0216 */
[----:B------:R-:W-:Y:S04]  /*26b0*/  BSSY B1, `(.L_x_49) ;  /* 0x0000006000017945 */ /* 0x000fe80003800000 */
[----:B------:R0:W-:Y:S01]  /*26c0*/  @!P5 STG.E.U8 desc[UR36][R160.64+0x9], R93 ;  /* 0x0000095da000d986 */ /* 0x0001e2000c101124 */
[----:B------:R-:W-:Y:S05]  /*26d0*/  @P2 BRA `(.L_x_50) ;  /* 0x00000000000c2947 */ /* 0x000fea0003800000 */
[----:B--2---:R-:W3:Y:S02]  /*26e0*/  LDG.E.U8 R157, desc[UR36][R166.64+0x8] ;  /* 0x00000824a69d7981 */ /* 0x004ee4000c1e1100 */
[----:B---3--:R-:W-:-:S05]  /*26f0*/  PRMT R89, R157, 0x8880, RZ ;  /* 0x000088809d597816 */ /* 0x008fca00000000ff */
[----:B------:R-:W-:-:S07]  /*2700*/  IMAD R22, R89, R156, RZ ;  /* 0x0000009c59167224 */ /* 0x000fce00078e02ff */
.L_x_50:
[----:B------:R-:W-:Y:S05]  /*2710*/  BSYNC B1 ;  /* 0x0000000000017941 */ /* 0x000fea0003800000 */
.L_x_49:
        /* <DEDUP_REMOVED lines=11> */
.L_x_52:
[----:B------:R-:W-:Y:S05]  /*27d0*/  BSYNC B1 ;  /* 0x0000000000017941 */ /* 0x000fea0003800000 */
.L_x_51:
[----:B------:R-:W-:Y:S01]  /*27e0*/  @!P4 IMAD R95, R95, R155, R22 ;  /* 0x0000009b5f5fc224 */ /* 0x000fe200078e0216 */
[----:B------:R-:W-:Y:S04]  /*27f0*/  BSSY B1, `(.L_x_53) ;  /* 0x0000006000017945 */ /* 0x000fe80003800000 */
[----:B------:R0:W-:Y:S01]  /*2800*/  @!P4 STG.E.U8 desc[UR36][R8.64+0x9], R95 ;  /* 0x0000095f0800c986 */ /* 0x0001e2000c101124 */
[----:B------:R-:W-:Y:S05]  /*2810*/  @P3 BRA `(.L_x_54) ;  /* 0x00000000000c3947 */ /* 0x000fea0003800000 */
[----:B--2---:R-:W3:Y:S02]  /*2820*/  LDG.E.U8 R157, desc[UR36][R162.64+0x10] ;  /* 0x00001024a29d7981 */ /* 0x004ee4000c1e1100 */
[----:B---3--:R-:W-:-:S05]  /*2830*/  PRMT R89, R157, 0x8880, RZ ;  /* 0x000088809d597816 */ /* 0x008fca00000000ff */
[----:B------:R-:W-:-:S07]  /*2840*/  IMAD R22, R89, R156, RZ ;  /* 0x0000009c59167224 */ /* 0x000fce00078e02ff */
.L_x_54:
[----:B------:R-:W-:Y:S05]  /*2850*/  BSYNC B1 ;  /* 0x0000000000017941 */ /* 0x000fea0003800000 */
.L_x_53:
[----:B---3--:R-:W-:Y:S01]  /*2860*/  @!P3 IMAD R89, R96, R155, R22 ;  /* 0x0000009b6059b224 */ /* 0x008fe200078e0216 */
[----:B------:R-:W-:Y:S04]  /*2870*/  BSSY B1, `(.L_x_55) ;  /* 0x0000006000017945 */ /* 0x000fe80003800000 */
[----:B------:R3:W-:Y:S01]  /*2880*/  @!P3 STG.E.U8 desc[UR36][R160.64+0x10], R89 ;  /* 0x00001059a000b986 */ /* 0x0007e2000c101124 */
[----:B------:R-:W-:Y:S05]  /*2890*/  @P5 BRA `(.L_x_56) ;  /* 0x00000000000c5947 */ /* 0x000fea0003800000 */
[----:B--2---:R-:W3:Y:S02]  /*28a0*/  LDG.E.U8 R157, desc[UR36][R162.64+0x11] ;  /* 0x00001124a29d7981 */ /* 0x004ee4000c1e1100 */
[----:B---3--:R-:W-:-:S05]  /*28b0*/  PRMT R89, R157, 0x8880, RZ ;  /* 0x000088809d597816 */ /* 0x008fca00000000ff */
[----:B------:R-:W-:-:S07]  /*28c0*/  IMAD R22, R89, R156, RZ ;  /* 0x0000009c59167224 */ /* 0x000fce00078e02ff */
.L_x_56:
[----:B------:R-:W-:Y:S05]  /*28d0*/  BSYNC B1 ;  /* 0x0000000000017941 */ /* 0x000fea0003800000 */
.L_x_55:
[----:B------:R-:W-:Y:S01]  /*28e0*/  @!P5 IMAD R97, R97, R155, R22 ;  /* 0x0000009b6161d224 */ /* 0x000fe200078e0216 */
[----:B------:R-:W-:Y:S04]  /*28f0*/  BSSY B1, `(.L_x_57) ;  /* 0x0000006000017945 */ /* 0x000fe80003800000 */
[----:B------:R0:W-:Y:S01]  /*2900*/  @!P5 STG.E.U8 desc[UR36][R160.64+0x11], R97 ;  /* 0x00001161a000d986 */ /* 0x0001e2000c101124 */
[----:B------:R-:W-:Y:S05]  /*2910*/  @P2 BRA `(.L_x_58) ;  /* 0x00000000000c2947 */ /* 0x000fea0003800000 */
[----:B--2---:R-:W3:Y:S02]  /*2920*/  LDG.E.U8 R157, desc[UR36][R166.64+0x10] ;  /* 0x00001024a69d7981 */ /* 0x004ee4000c1e1100 */
[----:B---3--:R-:W-:-:S05]  /*2930*/  PRMT R89, R157, 0x8880, RZ ;  /* 0x000088809d597816 */ /* 0x008fca00000000ff */
[----:B------:R-:W-:-:S07]  /*2940*/  IMAD R22, R89, R156, RZ ;  /* 0x0000009c59167224 */ /* 0x000fce00078e02ff */
.L_x_58:
[----:B------:R-:W-:Y:S05]  /*2950*/  BSYNC B1 ;  /* 0x0000000000017941 */ /* 0x000fea0003800000 */
.L_x_57:
        /* <DEDUP_REMOVED lines=11> */
.L_x_60:
[----:B------:R-:W-:Y:S05]  /*2a10*/  BSYNC B1 ;  /* 0x0000000000017941 */ /* 0x000fea0003800000 */
.L_x_59:
[----:B------:R-:W-:Y:S01]  /*2a20*/  @!P4 IMAD R99, R99, R155, R22 ;  /* 0x0000009b6363c224 */ /* 0x000fe200078e0216 */
[----:B------:R-:W-:Y:S04]  /*2a30*/  BSSY B1, `(.L_x_61) ;  /* 0x0000006000017945 */ /* 0x000fe80003800000 */
[----:B------:R0:W-:Y:S01]  /*2a40*/  @!P4 STG.E.U8 desc[UR36][R8.64+0x11], R99 ;  /* 0x000011630800c986 */ /* 0x0001e2000c101124 */
[----:B------:R-:W-:Y:S05]  /*2a50*/  @P3 BRA `(.L_x_62) ;  /* 0x00000000000c3947 */ /* 0x000fea0003800000 */
[----:B--2---:R-:W3:Y:S02]  /*2a60*/  LDG.E.U8 R157, desc[UR36][R162.64+0x18] ;  /* 0x00001824a29d7981 */ /* 0x004ee4000c1e1100 */
[----:B---3--:R-:W-:-:S05]  /*2a70*/  PRMT R89, R157, 0x8880, RZ ;  /* 0x000088809d597816 */ /* 0x008fca00000000ff */
[----:B------:R-:W-:-:S07]  /*2a80*/  IMAD R22, R89, R156, RZ ;  /* 0x0000009c59167224 */ /* 0x000fce00078e02ff */
.L_x_62:
[----:B------:R-:W-:Y:S05]  /*2a90*/  BSYNC B1 ;  /* 0x0000000000017941 */ /* 0x000fea0003800000 */
.L_x_61:
[----:B---3--:R-:W-:Y:S01]  /*2aa0*/  @!P3 IMAD R89, R100, R155, R22 ;  /* 0x0000009b6459b224 */ /* 0x008fe200078e0216 */
[----:B------:R-:W-:Y:S04]  /*2ab0*/  BSSY B1, `(.L_x_63) ;  /* 0x0000006000017945 */ /* 0x000fe80003800000 */
[----:B------:R3:W-:Y:S01]  /*2ac0*/  @!P3 STG.E.U8 desc[UR36][R160.64+0x18], R89 ;  /* 0x00001859a000b986 */ /* 0x0007e2000c101124 */
[----:B------:R-:W-:Y:S05]  /*2ad0*/  @P5 BRA `(.L_x_64) ;  /* 0x00000000000c5947 */ /* 0x000fea0003800000 */
[----:B--2---:R-:W3:Y:S02]  /*2ae0*/  LDG.E.U8 R157, desc[UR36][R162.64+0x19] ;  /* 0x00001924a29d7981 */ /* 0x004ee4000c1e1100 */
[----:B---3--:R-:W-:-:S05]  /*2af0*/  PRMT R89, R157, 0x8880, RZ ;  /* 0x000088809d597816 */ /* 0x008fca00000000ff */
[----:B------:R-:W-:-:S07]  /*2b00*/  IMAD R22, R89, R156, RZ ;  /* 0x0000009c59167224 */ /* 0x000fce00078e02ff */
.L_x_64:
[----:B------:R-:W-:Y:S05]  /*2b10*/  BSYNC B1 ;  /* 0x0000000000017941 */ /* 0x000fea0003800000 */
.L_x_63:
[----:B------:R-:W-:Y:S01]  /*2b20*/  @!P5 IMAD R101, R101, R155, R22 ;  /* 0x0000009b6565d224 */ /* 0x000fe200078e0216 */
[----:B------:R-:W-:Y:S04]  /*2b30*/  BSSY B1, `(.L_x_65) ;  /* 0x0000006000017945 */ /* 0x000fe80003800000 */
[----:B------:R0:W-:Y:S01]  /*2b40*/  @!P5 STG.E.U8 desc[UR36][R160.64+0x19], R101 ;  /* 0x00001965a000d986 */ /* 0x0001e2000c101124 */
[----:B------:R-:W-:Y:S05]  /*2b50*/  @P2 BRA `(.L_x_66) ;  /* 0x00000000000c2947 */ /* 0x000fea0003800000 */
[----:B--2---:R-:W3:Y:S02]  /*2b60*/  LDG.E.U8 R157, desc[UR36][R166.64+0x18] ;  /* 0x00001824a69d7981 */ /* 0x004ee4000c1e1100 */
[----:B---3--:R-:W-:-:S05]  /*2b70*/  PRMT R89, R157, 0x8880, RZ ;  /* 0x000088809d597816 */ /* 0x008fca00000000ff */
[----:B------:R-:W-:-:S07]  /*2b80*/  IMAD R22, R89, R156, RZ ;  /* 0x0000009c59167224 */ /* 0x000fce00078e02ff */
.L_x_66:
[----:B------:R-:W-:Y:S05]  /*2b90*/  BSYNC B1 ;  /* 0x0000000000017941 */ /* 0x000fea0003800000 */
.L_x_65:
        /* <DEDUP_REMOVED lines=11> */
.L_x_68:
[----:B------:R-:W-:Y:S05]  /*2c50*/  BSYNC B1 ;  /* 0x0000000000017941 */ /* 0x000fea0003800000 */
.L_x_67:
[----:B------:R-:W-:Y:S01]  /*2c60*/  @!P4 IMAD R103, R103, R155, R22 ;  /* 0x0000009b6767c224 */ /* 0x000fe200078e0216 */
[----:B------:R-:W-:Y:S04]  /*2c70*/  BSSY B1, `(.L_x_69) ;  /* 0x0000006000017945 */ /* 0x000fe80003800000 */
[----:B------:R0:W-:Y:S01]  /*2c80*/  @!P4 STG.E.U8 desc[UR36][R8.64+0x19], R103 ;  /* 0x000019670800c986 */ /* 0x0001e2000c101124 */
[----:B------:R-:W-:Y:S05]  /*2c90*/  @P3 BRA `(.L_x_70) ;  /* 0x00000000000c3947 */ /* 0x000fea0003800000 */
[----:B--2---:R-:W3:Y:S02]  /*2ca0*/  LDG.E.U8 R157, desc[UR36][R162.64+0x20] ;  /* 0x00002024a29d7981 */ /* 0x004ee4000c1e1100 */
[----:B---3--:R-:W-:-:S05]  /*2cb0*/  PRMT R89, R157, 0x8880, RZ ;  /* 0x000088809d597816 */ /* 0x008fca00000000ff */
[----:B------:R-:W-:-:S07]  /*2cc0*/  IMAD R22, R89, R156, RZ ;  /* 0x0000009c59167224 */ /* 0x000fce00078e02ff */
.L_x_70:
[----:B------:R-:W-:Y:S05]  /*2cd0*/  BSYNC B1 ;  /* 0x0000000000017941 */ /* 0x000fea0003800000 */
.L_x_69:
[----:B---3--:R-:W-:Y:S01]  /*2ce0*/  @!P3 IMAD R89, R104, R155, R22 ;  /* 0x0000009b6859b224 */ /* 0x008fe200078e0216 */
[----:B------:R-:W-:Y:S04]  /*2cf0*/  BSSY B1, `(.L_x_71) ;  /* 0x0000006000017945 */ /* 0x000fe80003800000 */
[----:B------:R3:W-:Y:S01]  /*2d00*/  @!P3 STG.E.U8 desc[UR36][R160.64+0x20], R89 ;  /* 0x00002059a000b986 */ /* 0x0007e2000c101124 */
[----:B------:R-:W-:Y:S05]  /*2d10*/  @P5 BRA `(.L_x_72) ;  /* 0x00000000000c5947 */ /* 0x000fea0003800000 */
[----:B--2---:R-:W3:Y:S02]  /*2d20*/  LDG.E.U8 R157, desc[UR36][R162.64+0x21] ;  /* 0x00002124a29d7981 */ /* 0x004ee4000c1e1100 */
[----:B---3--:R-:W-:-:S05]  /*2d30*/  PRMT R89, R157, 0x8880, RZ ;  /* 0x000088809d597816 */ /* 0x008fca00000000ff */
[----:B------:R-:W-:-:S07]  /*2d40*/  IMAD R22, R89, R156, RZ ;  /* 0x0000009c59167224 */ /* 0x000fce00078e02ff */
.L_x_72:
[----:B------:R-:W-:Y:S05]  /*2d50*/  BSYNC B1 ;  /* 0x0000000000017941 */ /* 0x000fea0003800000 */
.L_x_71:
[----:B------:R-:W-:Y:S01]  /*2d60*/  @!P5 IMAD R105, R105, R155, R22 ;  /* 0x0000009b6969d224 */ /* 0x000fe200078e0216 */
[----:B------:R-:W-:Y:S04]  /*2d70*/  BSSY B1, `(.L_x_73) ;  /* 0x0000006000017945 */ /* 0x000fe80003800000 */
[----:B------:R0:W-:Y:S01]  /*2d80*/  @!P5 STG.E.U8 desc[UR36][R160.64+0x21], R105 ;  /* 0x00002169a000d986 */ /* 0x0001e2000c101124 */
[----:B------:R-:W-:Y:S05]  /*2d90*/  @P2 BRA `(.L_x_74) ;  /* 0x00000000000c2947 */ /* 0x000fea0003800000 */
[----:B--2---:R-:W3:Y:S02]  /*2da0*/  LDG.E.U8 R157, desc[UR36][R166.64+0x20] ;  /* 0x00002024a69d7981 */ /* 0x004ee4000c1e1100 */
[----:B---3--:R-:W-:-:S05]  /*2db0*/  PRMT R89, R157, 0x8880, RZ ;  /* 0x000088809d597816 */ /* 0x008fca00000000ff */
[----:B------:R-:W-:-:S07]  /*2dc0*/  IMAD R22, R89, R156, RZ ;  /* 0x0000009c59167224 */ /* 0x000fce00078e02ff */
.L_x_74:
[----:B------:R-:W-:Y:S05]  /*2dd0*/  BSYNC B1 ;  /* 0x0000000000017941 */ /* 0x000fea0003800000 */
.L_x_73:
        /* <DEDUP_REMOVED lines=11> */
.L_x_76:
[----:B------:R-:W-:Y:S05]  /*2e90*/  BSYNC B1 ;  /* 0x0000000000017941 */ /* 0x000fea0003800000 */
.L_x_75:
[----:B------:R-:W-:Y:S01]  /*2ea0*/  @!P4 IMAD R107, R107, R155, R22 ;  /* 0x0000009b6b6bc224 */ /* 0x000fe200078e0216 */
[----:B------:R-:W-:Y:S04]  /*2eb0*/  BSSY B1, `(.L_x_77) ;  /* 0x0000006000017945 */ /* 0x000fe80003800000 */
[----:B------:R0:W-:Y:S01]  /*2ec0*/  @!P4 STG.E.U8 desc[UR36][R8.64+0x21], R107 ;  /* 0x0000216b0800c986 */ /* 0x0001e2000c101124 */
[----:B------:R-:W-:Y:S05]  /*2ed0*/  @P3 BRA `(.L_x_78) ;  /* 0x00000000000c3947 */ /* 0x000fea0003800000 */
[----:B--2---:R-:W3:Y:S02]  /*2ee0*/  LDG.E.U8 R157, desc[UR36][R162.64+0x28] ;  /* 0x00002824a29d7981 */ /* 0x004ee4000c1e1100 */
[----:B---3--:R-:W-:-:S05]  /*2ef0*/  PRMT R89, R157, 0x8880, RZ ;  /* 0x000088809d597816 */ /* 0x008fca00000000ff */
[----:B------:R-:W-:-:S07]  /*2f00*/  IMAD R22, R89, R156, RZ ;  /* 0x0000009c59167224 */ /* 0x000fce00078e02ff */
.L_x_78:
[----:B------:R-:W-:Y:S05]  /*2f10*/  BSYNC B1 ;  /* 0x0000000000017941 */ /* 0x000fea0003800000 */
.L_x_77:
[----:B---3--:R-:W-:Y:S01]  /*2f20*/  @!P3 IMAD R89, R108, R155, R22 ;  /* 0x0000009b6c59b224 */ /* 0x008fe200078e0216 */
[----:B------:R-:W-:Y:S04]  /*2f30*/  BSSY B1, `(.L_x_79) ;  /* 0x0000006000017945 */ /* 0x000fe80003800000 */
[----:B------:R3:W-:Y:S01]  /*2f40*/  @!P3 STG.E.U8 desc[UR36][R160.64+0x28], R89 ;  /* 0x00002859a000b986 */ /* 0x0007e2000c101124 */
[----:B------:R-:W-:Y:S05]  /*2f50*/  @P5 BRA `(.L_x_80) ;  /* 0x00000000000c5947 */ /* 0x000fea0003800000 */
[----:B--2---:R-:W3:Y:S02]  /*2f60*/  LDG.E.U8 R157, desc[UR36][R162.64+0x29] ;  /* 0x00002924a29d7981 */ /* 0x004ee4000c1e1100 */
[----:B---3--:R-:W-:-:S05]  /*2f70*/  PRMT R89, R157, 0x8880, RZ ;  /* 0x000088809d597816 */ /* 0x008fca00000000ff */
[----:B------:R-:W-:-:S07]  /*2f80*/  IMAD R22, R89, R156, RZ ;  /* 0x0000009c59167224 */ /* 0x000fce00078e02ff */
.L_x_80:
[----:B------:R-:W-:Y:S05]  /*2f90*/  BSYNC B1 ;  /* 0x0000000000017941 */ /* 0x000fea0003800000 */
.L_x_79:
[----:B------:R-:W-:Y:S01]  /*2fa0*/  @!P5 IMAD R109, R109, R155, R22 ;  /* 0x0000009b6d6dd224 */ /* 0x000fe200078e0216 */
[----:B------:R-:W-:Y:S04]  /*2fb0*/  BSSY B1, `(.L_x_81) ;  /* 0x0000006000017945 */ /* 0x000fe80003800000 */
[----:B------:R0:W-:Y:S01]  /*2fc0*/  @!P5 STG.E.U8 desc[UR36][R160.64+0x29], R109 ;  /* 0x0000296da000d986 */ /* 0x0001e2000c101124 */
[----:B------:R-:W-:Y:S05]  /*2fd0*/  @P2 BRA `(.L_x_82) ;  /* 0x00000000000c2947 */ /* 0x000fea0003800000 */
[----:B--2---:R-:W3:Y:S02]  /*2fe0*/  LDG.E.U8 R157, desc[UR36][R166.64+0x28] ;  /* 0x00002824a69d7981 */ /* 0x004ee4000c1e1100 */
[----:B---3--:R-:W-:-:S05]  /*2ff0*/  PRMT R89, R157, 0x8880, RZ ;  /* 0x000088809d597816 */ /* 0x008fca00000000ff */
[----:B------:R-:W-:-:S07]  /*3000*/  IMAD R22, R89, R156, RZ ;  /* 0x0000009c59167224 */ /* 0x000fce00078e02ff */
.L_x_82:
[----:B------:R-:W-:Y:S05]  /*3010*/  BSYNC B1 ;  /* 0x0000000000017941 */ /* 0x000fea0003800000 */
.L_x_81:
        /* <DEDUP_REMOVED lines=11> */
.L_x_84:
[----:B------:R-:W-:Y:S05]  /*30d0*/  BSYNC B1 ;  /* 0x0000000000017941 */ /* 0x000fea0003800000 */
.L_x_83:
[----:B------:R-:W-:Y:S01]  /*30e0*/  @!P4 IMAD R111, R111, R155, R22 ;  /* 0x0000009b6f6fc224 */ /* 0x000fe200078e0216 */
[----:B------:R-:W-:Y:S04]  /*30f0*/  BSSY B1, `(.L_x_85) ;  /* 0x0000006000017945 */ /* 0x000fe80003800000 */
[----:B------:R0:W-:Y:S01]  /*3100*/  @!P4 STG.E.U8 desc[UR36][R8.64+0x29], R111 ;  /* 0x0000296f0800c986 */ /* 0x0001e2000c101124 */
[----:B------:R-:W-:Y:S05]  /*3110*/  @P3 BRA `(.L_x_86) ;  /* 0x00000000000c3947 */ /* 0x000fea0003800000 */
[----:B--2---:R-:W3:Y:S02]  /*3120*/  LDG.E.U8 R157, desc[UR36][R162.64+0x30] ;  /* 0x00003024a29d7981 */ /* 0x004ee4000c1e1100 */
[----:B---3--:R-:W-:-:S05]  /*3130*/  PRMT R89, R157, 0x8880, RZ ;  /* 0x000088809d597816 */ /* 0x008fca00000000ff */
[----:B------:R-:W-:-:S07]  /*3140*/  IMAD R22, R89, R156, RZ ;  /* 0x0000009c59167224 */ /* 0x000fce00078e02ff */
.L_x_86:
[----:B------:R-:W-:Y:S05]  /*3150*/  BSYNC B1 ;  /* 0x0000000000017941 */ /* 0x000fea0003800000 */
.L_x_85:
[----:B---3--:R-:W-:Y:S01]  /*3160*/  @!P3 IMAD R89, R112, R155, R22 ;  /* 0x0000009b7059b224 */ /* 0x008fe200078e0216 */
[----:B------:R-:W-:Y:S04]  /*3170*/  BSSY B1, `(.L_x_87) ;  /* 0x0000006000017945 */ /* 0x000fe80003800000 */
[----:B------:R3:W-:Y:S01]  /*3180*/  @!P3 STG.E.U8 desc[UR36][R160.64+0x30], R89 ;  /* 0x00003059a000b986 */ /* 0x0007e2000c101124 */
[----:B------:R-:W-:Y:S05]  /*3190*/  @P5 BRA `(.L_x_88) ;  /* 0x00000000000c5947 */ /* 0x000fea0003800000 */
[----:B--2---:R-:W3:Y:S02]  /*31a0*/  LDG.E.U8 R157, desc[UR36][R162.64+0x31] ;  /* 0x00003124a29d7981 */ /* 0x004ee4000c1e1100 */
[----:B---3--:R-:W-:-:S05]  /*31b0*/  PRMT R89, R157, 0x8880, RZ ;  /* 0x000088809d597816 */ /* 0x008fca00000000ff */
[----:B------:R-:W-:-:S07]  /*31c0*/  IMAD R22, R89, R156, RZ ;  /* 0x0000009c59167224 */ /* 0x000fce00078e02ff */
.L_x_88:
[----:B------:R-:W-:Y:S05]  /*31d0*/  BSYNC B1 ;  /* 0x0000000000017941 */ /* 0x000fea0003800000 */
.L_x_87:
[----:B------:R-:W-:Y:S01]  /*31e0*/  @!P5 IMAD R113, R113, R155, R22 ;  /* 0x0000009b7171d224 */ /* 0x000fe200078e0216 */
[----:B------:R-:W-:Y:S04]  /*31f0*/  BSSY B1, `(.L_x_89) ;  /* 0x0000006000017945 */ /* 0x000fe80003800000 */
[----:B------:R0:W-:Y:S01]  /*3200*/  @!P5 STG.E.U8 desc[UR36][R160.64+0x31], R113 ;  /* 0x00003171a000d986 */ /* 0x0001e2000c101124 */
[----:B------:R-:W-:Y:S05]  /*3210*/  @P2 BRA `(.L_x_90) ;  /* 0x00000000000c2947 */ /* 0x000fea0003800000 */
[----:B--2---:R-:W3:Y:S02]  /*3220*/  LDG.E.U8 R157, desc[UR36][R166.64+0x30] ;  /* 0x00003024a69d7981 */ /* 0x004ee4000c1e1100 */
[----:B---3--:R-:W-:-:S05]  /*3230*/  PRMT R89, R157, 0x8880, RZ ;  /* 0x000088809d597816 */ /* 0x008fca00000000ff */
[----:B------:R-:W-:-:S07]  /*3240*/  IMAD R22, R89, R156, RZ ;  /* 0x0000009c59167224 */ /* 0x000fce00078e02ff */
.L_x_90:
[----:B------:R-:W-:Y:S05]  /*3250*/  BSYNC B1 ;  /* 0x0000000000017941 */ /* 0x000fea0003800000 */
.L_x_89:
        /* <DEDUP_REMOVED lines=11> */
.L_x_92:
[----:B------:R-:W-:Y:S05]  /*3310*/  BSYNC B1 ;  /* 0x0000000000017941 */ /* 0x000fea0003800000 */
.L_x_91:
[----:B------:R-:W-:Y:S01]  /*3320*/  @!P4 IMAD R115, R115, R155, R22 ;  /* 0x0000009b7373c224 */ /* 0x000fe200078e0216 */
[----:B------:R-:W-:Y:S04]  /*3330*/  BSSY B1, `(.L_x_93) ;  /* 0x0000006000017945 */ /* 0x000fe80003800000 */
[----:B------:R0:W-:Y:S01]  /*3340*/  @!P4 STG.E.U8 desc[UR36][R8.64+0x31], R115 ;  /* 0x000031730800c986 */ /* 0x0001e2000c101124 */
[----:B------:R-:W-:Y:S05]  /*3350*/  @P3 BRA `(.L_x_94) ;  /* 0x00000000000c3947 */ /* 0x000fea0003800000 */
[----:B--2---:R-:W3:Y:S02]  /*3360*/  LDG.E.U8 R157, desc[UR36][R162.64+0x38] ;  /* 0x00003824a29d7981 */ /* 0x004ee4000c1e1100 */
[----:B---3--:R-:W-:-:S05]  /*3370*/  PRMT R89, R157, 0x8880, RZ ;  /* 0x000088809d597816 */ /* 0x008fca00000000ff */
[----:B------:R-:W-:-:S07]  /*3380*/  IMAD R22, R89, R156, RZ ;  /* 0x0000009c59167224 */ /* 0x000fce00078e02ff */
.L_x_94:
[----:B------:R-:W-:Y:S05]  /*3390*/  BSYNC B1 ;  /* 0x0000000000017941 */ /* 0x000fea0003800000 */
.L_x_93:
[----:B---3--:R-:W-:Y:S01]  /*33a0*/  @!P3 IMAD R89, R116, R155, R22 ;  /* 0x0000009b7459b224 */ /* 0x008fe200078e0216 */
[----:B------:R-:W-:Y:S04]  /*33b0*/  BSSY B1, `(.L_x_95) ;  /* 0x0000006000017945 */ /* 0x000fe80003800000 */
[----:B------:R3:W-:Y:S01]  /*33c0*/  @!P3 STG.E.U8 desc[UR36][R160.64+0x38], R89 ;  /* 0x00003859a000b986 */ /* 0x0007e2000c101124 */
[----:B------:R-:W-:Y:S05]  /*33d0*/  @P5 BRA `(.L_x_96) ;  /* 0x00000000000c5947 */ /* 0x000fea0003800000 */
[----:B--2---:R-:W3:Y:S02]  /*33e0*/  LDG.E.U8 R157, desc[UR36][R162.64+0x39] ;  /* 0x00003924a29d7981 */ /* 0x004ee4000c1e1100 */
[----:B---3--:R-:W-:-:S05]  /*33f0*/  PRMT R89, R157, 0x8880, RZ ;  /* 0x000088809d597816 */ /* 0x008fca00000000ff */
[----:B------:R-:W-:-:S07]  /*3400*/  IMAD R22, R89, R156, RZ ;  /* 0x0000009c59167224 */ /* 0x000fce00078e02ff */
.L_x_96:
[----:B------:R-:W-:Y:S05]  /*3410*/  BSYNC B1 ;  /* 0x0000000000017941 */ /* 0x000fea0003800000 */
.L_x_95:
[----:B------:R-:W-:Y:S01]  /*3420*/  @!P5 IMAD R117, R117, R155, R22 ;  /* 0x0000009b7575d224 */ /* 0x000fe200078e0216 */
[----:B------:R-:W-:Y:S04]  /*3430*/  BSSY B1, `(.L_x_97) ;  /* 0x0000006000017945 */ /* 0x000fe80003800000 */
[----:B------:R0:W-:Y:S01]  /*3440*/  @!P5 STG.E.U8 desc[UR36][R160.64+0x39], R117 ;  /* 0x00003975a000d986 */ /* 0x0001e2000c101124 */
[----:B------:R-:W-:Y:S05]  /*3450*/  @P2 BRA `(.L_x_98) ;  /* 0x00000000000c2947 */ /* 0x000fea0003800000 */
[----:B--2---:R-:W3:Y:S02]  /*3460*/  LDG.E.U8 R157, desc[UR36][R166.64+0x38] ;  /* 0x00003824a69d7981 */ /* 0x004ee4000c1e1100 */
[----:B---3--:R-:W-:-:S05]  /*3470*/  PRMT R89, R157, 0x8880, RZ ;  /* 0x000088809d597816 */ /* 0x008fca00000000ff */
[----:B------:R-:W-:-:S07]  /*3480*/  IMAD R22, R89, R156, RZ ;  /* 0x0000009c59167224 */ /* 0x000fce00078e02ff */
.L_x_98:
[----:B------:R-:W-:Y:S05]  /*3490*/  BSYNC B1 ;  /* 0x0000000000017941 */ /* 0x000fea0003800000 */
.L_x_97:
        /* <DEDUP_REMOVED lines=11> */
.L_x_100:
[----:B------:R-:W-:Y:S05]  /*3550*/  BSYNC B1 ;  /* 0x0000000000017941 */ /* 0x000fea0003800000 */
.L_x_99:
[----:B------:R-:W-:Y:S01]  /*3560*/  @!P4 IMAD R119, R119, R155, R22 ;  /* 0x0000009b7777c224 */ /* 0x000fe200078e0216 */
[----:B------:R-:W-:Y:S04]  /*3570*/  BSSY B1, `(.L_x_101) ;  /* 0x0000006000017945 */ /* 0x000fe80003800000 */
[----:B------:R0:W-:Y:S01]  /*3580*/  @!P4 STG.E.U8 desc[UR36][R8.64+0x39], R119 ;  /* 0x000039770800c986 */ /* 0x0001e2000c101124 */
[----:B------:R-:W-:Y:S05]  /*3590*/  @P3 BRA `(.L_x_102) ;  /* 0x00000000000c3947 */ /* 0x000fea0003800000 */
[----:B--2---:R-:W3:Y:S02]  /*35a0*/  LDG.E.U8 R157, desc[UR36][R162.64+0x40] ;  /* 0x00004024a29d7981 */ /* 0x004ee4000c1e1100 */
[----:B---3--:R-:W-:-:S05]  /*35b0*/  PRMT R89, R157, 0x8880, RZ ;  /* 0x000088809d597816 */ /* 0x008fca00000000ff */
[----:B------:R-:W-:-:S07]  /*35c0*/  IMAD R22, R89, R156, RZ ;  /* 0x0000009c59167224 */ /* 0x000fce00078e02ff */
.L_x_102:
[----:B------:R-:W-:Y:S05]  /*35d0*/  BSYNC B1 ;  /* 0x0000000000017941 */ /* 0x000fea0003800000 */
.L_x_101:
[----:B---3--:R-:W-:Y:S01]  /*35e0*/  @!P3 IMAD R89, R120, R155, R22 ;  /* 0x0000009b7859b224 */ /* 0x008fe200078e0216 */
[----:B------:R-:W-:Y:S04]  /*35f0*/  BSSY B1, `(.L_x_103) ;  /* 0x0000006000017945 */ /* 0x000fe80003800000 */
[----:B------:R3:W-:Y:S01]  /*3600*/  @!P3 STG.E.U8 desc[UR36][R160.64+0x40], R89 ;  /* 0x00004059a000b986 */ /* 0x0007e2000c101124 */
[----:B------:R-:W-:Y:S05]  /*3610*/  @P5 BRA `(.L_x_104) ;  /* 0x00000000000c5947 */ /* 0x000fea0003800000 */
[----:B--2---:R-:W3:Y:S02]  /*3620*/  LDG.E.U8 R157, desc[UR36][R162.64+0x41] ;  /* 0x00004124a29d7981 */ /* 0x004ee4000c1e1100 */
[----:B---3--:R-:W-:-:S05]  /*3630*/  PRMT R89, R157, 0x8880, RZ ;  /* 0x000088809d597816 */ /* 0x008fca00000000ff */
[----:B------:R-:W-:-:S07]  /*3640*/  IMAD R22, R89, R156, RZ ;  /* 0x0000009c59167224 */ /* 0x000fce00078e02ff */
.L_x_104:
[----:B------:R-:W-:Y:S05]  /*3650*/  BSYNC B1 ;  /* 0x0000000000017941 */ /* 0x000fea0003800000 */
.L_x_103:
[----:B------:R-:W-:Y:S01]  /*3660*/  @!P5 IMAD R121, R121, R155, R22 ;  /* 0x0000009b7979d224 */ /* 0x000fe200078e0216 */
[----:B------:R-:W-:Y:S04]  /*3670*/  BSSY B1, `(.L_x_105) ;  /* 0x0000006000017945 */ /* 0x000fe80003800000 */
[----:B------:R0:W-:Y:S01]  /*3680*/  @!P5 STG.E.U8 desc[UR36][R160.64+0x41], R121 ;  /* 0x00004179a000d986 */ /* 0x0001e2000c101124 */
[----:B------:R-:W-:Y:S05]  /*3690*/  @P2 BRA `(.L_x_106) ;  /* 0x00000000000c2947 */ /* 0x000fea0003800000 */
[----:B--2---:R-:W3:Y:S02]  /*36a0*/  LDG.E.U8 R157, desc[UR36][R166.64+0x40] ;  /* 0x00004024a69d7981 */ /* 0x004ee4000c1e1100 */
[----:B---3--:R-:W-:-:S05]  /*36b0*/  PRMT R89, R157, 0x8880, RZ ;  /* 0x000088809d597816 */ /* 0x008fca00000000ff */
[----:B------:R-:W-:-:S07]  /*36c0*/  IMAD R22, R89, R156, RZ ;  /* 0x0000009c59167224 */ /* 0x000fce00078e02ff */
.L_x_106:
[----:B------:R-:W-:Y:S05]  /*36d0*/  BSYNC B1 ;  /* 0x0000000000017941 */ /* 0x000fea0003800000 */
.L_x_105:
        /* <DEDUP_REMOVED lines=11> */
.L_x_108:
[----:B------:R-:W-:Y:S05]  /*3790*/  BSYNC B1 ;  /* 0x0000000000017941 */ /* 0x000fea0003800000 */
.L_x_107:
[----:B------:R-:W-:Y:S01]  /*37a0*/  @!P4 IMAD R123, R123, R155, R22 ;  /* 0x0000009b7b7bc224 */ /* 0x000fe200078e0216 */
[----:B------:R-:W-:Y:S04]  /*37b0*/  BSSY B1, `(.L_x_109) ;  /* 0x0000006000017945 */ /* 0x000fe80003800000 */
[----:B------:R0:W-:Y:S01]  /*37c0*/  @!P4 STG.E.U8 desc[UR36][R8.64+0x41], R123 ;  /* 0x0000417b0800c986 */ /* 0x0001e2000c101124 */
[----:B------:R-:W-:Y:S05]  /*37d0*/  @P3 BRA `(.L_x_110) ;  /* 0x00000000000c3947 */ /* 0x000fea0003800000 */
[----:B--2---:R-:W3:Y:S02]  /*37e0*/  LDG.E.U8 R157, desc[UR36][R162.64+0x48] ;  /* 0x00004824a29d7981 */ /* 0x004ee4000c1e1100 */
[----:B---3--:R-:W-:-:S05]  /*37f0*/  PRMT R89, R157, 0x8880, RZ ;  /* 0x000088809d597816 */ /* 0x008fca00000000ff */
[----:B------:R-:W-:-:S07]  /*3800*/  IMAD R22, R89, R156, RZ ;  /* 0x0000009c59167224 */ /* 0x000fce00078e02ff */
.L_x_110:
[----:B------:R-:W-:Y:S05]  /*3810*/  BSYNC B1 ;  /* 0x0000000000017941 */ /* 0x000fea0003800000 */
.L_x_109:
[----:B---3--:R-:W-:Y:S01]  /*3820*/  @!P3 IMAD R89, R124, R155, R22 ;  /* 0x0000009b7c59b224 */ /* 0x008fe200078e0216 */
[----:B------:R-:W-:Y:S04]  /*3830*/  BSSY B1, `(.L_x_111) ;  /* 0x0000006000017945 */ /* 0x000fe80003800000 */
[----:B------:R3:W-:Y:S01]  /*3840*/  @!P3 STG.E.U8 desc[UR36][R160.64+0x48], R89 ;  /* 0x00004859a000b986 */ /* 0x0007e2000c101124 */
[----:B------:R-:W-:Y:S05]  /*3850*/  @P5 BRA `(.L_x_112) ;  /* 0x00000000000c5947 */ /* 0x000fea0003800000 */
[----:B--2---:R-:W3:Y:S02]  /*3860*/  LDG.E.U8 R157, desc[UR36][R162.64+0x49] ;  /* 0x00004924a29d7981 */ /* 0x004ee4000c1e1100 */
[----:B---3--:R-:W-:-:S05]  /*3870*/  PRMT R89, R157, 0x8880, RZ ;  /* 0x000088809d597816 */ /* 0x008fca00000000ff */
[----:B------:R-:W-:-:S07]  /*3880*/  IMAD R22, R89, R156, RZ ;  /* 0x0000009c59167224 */ /* 0x000fce00078e02ff */
.L_x_112:
[----:B------:R-:W-:Y:S05]  /*3890*/  BSYNC B1 ;  /* 0x0000000000017941 */ /* 0x000fea0003800000 */
.L_x_111:
[----:B------:R-:W-:Y:S01]  /*38a0*/  @!P5 IMAD R125, R125, R155, R22 ;  /* 0x0000009b7d7dd224 */ /* 0x000fe200078e0216 */
[----:B------:R-:W-:Y:S04]  /*38b0*/  BSSY B1, `(.L_x_113) ;  /* 0x0000006000017945 */ /* 0x000fe80003800000 */
[----:B------:R0:W-:Y:S01]  /*38c0*/  @!P5 STG.E.U8 desc[UR36][R160.64+0x49], R125 ;  /* 0x0000497da000d986 */ /* 0x0001e2000c101124 */
[----:B------:R-:W-:Y:S05]  /*38d0*/  @P2 BRA `(.L_x_114) ;  /* 0x00000000000c2947 */ /* 0x000fea0003800000 */
[----:B--2---:R-:W3:Y:S02]  /*38e0*/  LDG.E.U8 R157, desc[UR36][R166.64+0x48] ;  /* 0x00004824a69d7981 */ /* 0x004ee4000c1e1100 */
[----:B---3--:R-:W-:-:S05]  /*38f0*/  PRMT R89, R157, 0x8880, RZ ;  /* 0x000088809d597816 */ /* 0x008fca00000000ff */
[----:B------:R-:W-:-:S07]  /*3900*/  IMAD R22, R89, R156, RZ ;  /* 0x0000009c59167224 */ /* 0x000fce00078e02ff */
.L_x_114:
[----:B------:R-:W-:Y:S05]  /*3910*/  BSYNC B1 ;  /* 0x0000000000017941 */ /* 0x000fea0003800000 */
.L_x_113:
        /* <DEDUP_REMOVED lines=11> */
.L_x_116:
[----:B------:R-:W-:Y:S05]  /*39d0*/  BSYNC B1 ;  /* 0x0000000000017941 */ /* 0x000fea0003800000 */
.L_x_115:
[----:B------:R-:W-:Y:S01]  /*39e0*/  @!P4 IMAD R127, R127, R155, R22 ;  /* 0x0000009b7f7fc224 */ /* 0x000fe200078e0216 */
[----:B------:R-:W-:Y:S04]  /*39f0*/  BSSY B1, `(.L_x_117) ;  /* 0x0000006000017945 */ /* 0x000fe80003800000 */
[----:B------:R0:W-:Y:S01]  /*3a00*/  @!P4 STG.E.U8 desc[UR36][R8.64+0x49], R127 ;  /* 0x0000497f0800c986 */ /* 0x0001e2000c101124 */
[----:B------:R-:W-:Y:S05]  /*3a10*/  @P3 BRA `(.L_x_118) ;  /* 0x00000000000c3947 */ /* 0x000fea0003800000 */
[----:B--2---:R-:W3:Y:S02]  /*3a20*/  LDG.E.U8 R157, desc[UR36][R162.64+0x50] ;  /* 0x00005024a29d7981 */ /* 0x004ee4000c1e1100 */
[----:B---3--:R-:W-:-:S05]  /*3a30*/  PRMT R89, R157, 0x8880, RZ ;  /* 0x000088809d597816 */ /* 0x008fca00000000ff */
[----:B------:R-:W-:-:S07]  /*3a40*/  IMAD R22, R89, R156, RZ ;  /* 0x0000009c59167224 */ /* 0x000fce00078e02ff */
.L_x_118:
[----:B------:R-:W-:Y:S05]  /*3a50*/  BSYNC B1 ;  /* 0x0000000000017941 */ /* 0x000fea0003800000 */
.L_x_117:
[----:B---3--:R-:W-:Y:S01]  /*3a60*/  @!P3 IMAD R89, R128, R155, R22 ;  /* 0x0000009b8059b224 */ /* 0x008fe200078e0216 */
[----:B------:R-:W-:Y:S04]  /*3a70*/  BSSY B1, `(.L_x_119) ;  /* 0x0000006000017945 */ /* 0x000fe80003800000 */
[----:B------:R3:W-:Y:S01]  /*3a80*/  @!P3 STG.E.U8 desc[UR36][R160.64+0x50], R89 ;  /* 0x00005059a000b986 */ /* 0x0007e2000c101124 */
[----:B------:R-:W-:Y:S05]  /*3a90*/  @P5 BRA `(.L_x_120) ;  /* 0x00000000000c5947 */ /* 0x000fea0003800000 */
[----:B--2---:R-:W3:Y:S02]  /*3aa0*/  LDG.E.U8 R157, desc[UR36][R162.64+0x51] ;  /* 0x00005124a29d7981 */ /* 0x004ee4000c1e1100 */
[----:B---3--:R-:W-:-:S05]  /*3ab0*/  PRMT R89, R157, 0x8880, RZ ;  /* 0x000088809d597816 */ /* 0x008fca00000000ff */
[----:B------:R-:W-:-:S07]  /*3ac0*/  IMAD R22, R89, R156, RZ ;  /* 0x0000009c59167224 */ /* 0x000fce00078e02ff */
.L_x_120:
[----:B------:R-:W-:Y:S05]  /*3ad0*/  BSYNC B1 ;  /* 0x0000000000017941 */ /* 0x000fea0003800000 */
.L_x_119:
[----:B------:R-:W-:Y:S01]  /*3ae0*/  @!P5 IMAD R129, R129, R155, R22 ;  /* 0x0000009b8181d224 */ /* 0x000fe200078e0216 */
[----:B------:R-:W-:Y:S04]  /*3af0*/  BSSY B1, `(.L_x_121) ;  /* 0x0000006000017945 */ /* 0x000fe80003800000 */
[----:B------:R0:W-:Y:S01]  /*3b00*/  @!P5 STG.E.U8 desc[UR36][R160.64+0x51], R129 ;  /* 0x00005181a000d986 */ /* 0x0001e2000c101124 */
[----:B------:R-:W-:Y:S05]  /*3b10*/  @P2 BRA `(.L_x_122) ;  /* 0x00000000000c2947 */ /* 0x000fea0003800000 */
[----:B--2---:R-:W3:Y:S02]  /*3b20*/  LDG.E.U8 R157, desc[UR36][R166.64+0x50] ;  /* 0x00005024a69d7981 */ /* 0x004ee4000c1e1100 */
[----:B---3--:R-:W-:-:S05]  /*3b30*/  PRMT R89, R157, 0x8880, RZ ;  /* 0x000088809d597816 */ /* 0x008fca00000000ff */
[----:B------:R-:W-:-:S07]  /*3b40*/  IMAD R22, R89, R156, RZ ;  /* 0x0000009c59167224 */ /* 0x000fce00078e02ff */
.L_x_122:
[----:B------:R-:W-:Y:S05]  /*3b50*/  BSYNC B1 ;  /* 0x0000000000017941 */ /* 0x000fea0003800000 */
.L_x_121:
        /* <DEDUP_REMOVED lines=11> */
.L_x_124:
[----:B------:R-:W-:Y:S05]  /*3c10*/  BSYNC B1 ;  /* 0x0000000000017941 */ /* 0x000fea0003800000 */
.L_x_123:
[----:B------:R-:W-:Y:S01]  /*3c20*/  @!P4 IMAD R131, R131, R155, R22 ;  /* 0x0000009b8383c224 */ /* 0x000fe200078e0216 */
[----:B------:R-:W-:Y:S04]  /*3c30*/  BSSY B1, `(.L_x_125) ;  /* 0x0000006000017945 */ /* 0x000fe80003800000 */
[----:B------:R0:W-:Y:S01]  /*3c40*/  @!P4 STG.E.U8 desc[UR36][R8.64+0x51], R131 ;  /* 0x000051830800c986 */ /* 0x0001e2000c101124 */
[----:B------:R-:W-:Y:S05]  /*3c50*/  @P3 BRA `(.L_x_126) ;  /* 0x00000000000c3947 */ /* 0x000fea0003800000 */
[----:B--2---:R-:W3:Y:S02]  /*3c60*/  LDG.E.U8 R157, desc[UR36][R162.64+0x58] ;  /* 0x00005824a29d7981 */ /* 0x004ee4000c1e1100 */
[----:B---3--:R-:W-:-:S05]  /*3c70*/  PRMT R89, R157, 0x8880, RZ ;  /* 0x000088809d597816 */ /* 0x008fca00000000ff */
[----:B------:R-:W-:-:S07]  /*3c80*/  IMAD R22, R89, R156, RZ ;  /* 0x0000009c59167224 */ /* 0x000fce00078e02ff */
.L_x_126:
[----:B------:R-:W-:Y:S05]  /*3c90*/  BSYNC B1 ;  /* 0x0000000000017941 */ /* 0x000fea0003800000 */
.L_x_125:
[----:B---3--:R-:W-:Y:S01]  /*3ca0*/  @!P3 IMAD R89, R132, R155, R22 ;  /* 0x0000009b8459b224 */ /* 0x008fe200078e0216 */
[----:B------:R-:W-:Y:S04]  /*3cb0*/  BSSY B1, `(.L_x_127) ;  /* 0x0000006000017945 */ /* 0x000fe80003800000 */
[----:B------:R3:W-:Y:S01]  /*3cc0*/  @!P3 STG.E.U8 desc[UR36][R160.64+0x58], R89 ;  /* 0x00005859a000b986 */ /* 0x0007e2000c101124 */
[----:B------:R-:W-:Y:S05]  /*3cd0*/  @P5 BRA `(.L_x_128) ;  /* 0x00000000000c5947 */ /* 0x000fea0003800000 */
[----:B--2---:R-:W3:Y:S02]  /*3ce0*/  LDG.E.U8 R157, desc[UR36][R162.64+0x59] ;  /* 0x00005924a29d7981 */ /* 0x004ee4000c1e1100 */
[----:B---3--:R-:W-:-:S05]  /*3cf0*/  PRMT R89, R157, 0x8880, RZ ;  /* 0x000088809d597816 */ /* 0x008fca00000000ff */
[----:B------:R-:W-:-:S07]  /*3d00*/  IMAD R22, R89, R156, RZ ;  /* 0x0000009c59167224 */ /* 0x000fce00078e02ff */
.L_x_128:
[----:B------:R-:W-:Y:S05]  /*3d10*/  BSYNC B1 ;  /* 0x0000000000017941 */ /* 0x000fea0003800000 */
.L_x_127:
[----:B------:R-:W-:Y:S01]  /*3d20*/  @!P5 IMAD R133, R133, R155, R22 ;  /* 0x0000009b8585d224 */ /* 0x000fe200078e0216 */
[----:B------:R-:W-:Y:S04]  /*3d30*/  BSSY B1, `(.L_x_129) ;  /* 0x0000006000017945 */ /* 0x000fe80003800000 */
[----:B------:R0:W-:Y:S01]  /*3d40*/  @!P5 STG.E.U8 desc[UR36][R160.64+0x59], R133 ;  /* 0x00005985a000d986 */ /* 0x0001e2000c101124 */
[----:B------:R-:W-:Y:S05]  /*3d50*/  @P2 BRA `(.L_x_130) ;  /* 0x00000000000c2947 */ /* 0x000fea0003800000 */
[----:B--2---:R-:W3:Y:S02]  /*3d60*/  LDG.E.U8 R157, desc[UR36][R166.64+0x58] ;  /* 0x00005824a69d7981 */ /* 0x004ee4000c1e1100 */
[----:B---3--:R-:W-:-:S05]  /*3d70*/  PRMT R89, R157, 0x8880, RZ ;  /* 0x000088809d597816 */ /* 0x008fca00000000ff */
[----:B------:R-:W-:-:S07]  /*3d80*/  IMAD R22, R89, R156, RZ ;  /* 0x0000009c59167224 */ /* 0x000fce00078e02ff */
.L_x_130:
[----:B------:R-:W-:Y:S05]  /*3d90*/  BSYNC B1 ;  /* 0x0000000000017941 */ /* 0x000fea0003800000 */
.L_x_129:
        /* <DEDUP_REMOVED lines=11> */
.L_x_132:
[----:B------:R-:W-:Y:S05]  /*3e50*/  BSYNC B1 ;  /* 0x0000000000017941 */ /* 0x000fea0003800000 */
.L_x_131:
[----:B------:R-:W-:Y:S01]  /*3e60*/  @!P4 IMAD R135, R135, R155, R22 ;  /* 0x0000009b8787c224 */ /* 0x000fe200078e0216 */
[----:B------:R-:W-:Y:S04]  /*3e70*/  BSSY B1, `(.L_x_133) ;  /* 0x0000006000017945 */ /* 0x000fe80003800000 */
[----:B------:R0:W-:Y:S01]  /*3e80*/  @!P4 STG.E.U8 desc[UR36][R8.64+0x59], R135 ;  /* 0x000059870800c986 */ /* 0x0001e2000c101124 */
[----:B------:R-:W-:Y:S05]  /*3e90*/  @P3 BRA `(.L_x_134) ;  /* 0x00000000000c3947 */ /* 0x000fea0003800000 */
[----:B--2---:R-:W3:Y:S02]  /*3ea0*/  LDG.E.U8 R157, desc[UR36][R162.64+0x60] ;  /* 0x00006024a29d7981 */ /* 0x004ee4000c1e1100 */
[----:B---3--:R-:W-:-:S05]  /*3eb0*/  PRMT R89, R157, 0x8880, RZ ;  /* 0x000088809d597816 */ /* 0x008fca00000000ff */
[----:B------:R-:W-:-:S07]  /*3ec0*/  IMAD R22, R89, R156, RZ ;  /* 0x0000009c59167224 */ /* 0x000fce00078e02ff */
.L_x_134:
[----:B------:R-:W-:Y:S05]  /*3ed0*/  BSYNC B1 ;  /* 0x0000000000017941 */ /* 0x000fea0003800000 */
.L_x_133:
[----:B---3--:R-:W-:Y:S01]  /*3ee0*/  @!P3 IMAD R89, R136, R155, R22 ;  /* 0x0000009b8859b224 */ /* 0x008fe200078e0216 */
[----:B------:R-:W-:Y:S04]  /*3ef0*/  BSSY B1, `(.L_x_135) ;  /* 0x0000006000017945 */ /* 0x000fe80003800000 */
[----:B------:R3:W-:Y:S01]  /*3f00*/  @!P3 STG.E.U8 desc[UR36][R160.64+0x60], R89 ;  /* 0x00006059a000b986 */ /* 0x0007e2000c101124 */
[----:B------:R-:W-:Y:S05]  /*3f10*/  @P5 BRA `(.L_x_136) ;  /* 0x00000000000c5947 */ /* 0x000fea0003800000 */
[----:B--2---:R-:W3:Y:S02]  /*3f20*/  LDG.E.U8 R157, desc[UR36][R162.64+0x61] ;  /* 0x00006124a29d7981 */ /* 0x004ee4000c1e1100 */
[----:B---3--:R-:W-:-:S05]  /*3f30*/  PRMT R89, R157, 0x8880, RZ ;  /* 0x000088809d597816 */ /* 0x008fca00000000ff */
[----:B------:R-:W-:-:S07]  /*3f40*/  IMAD R22, R89, R156, RZ ;  /* 0x0000009c59167224 */ /* 0x000fce00078e02ff */
.L_x_136:
[----:B------:R-:W-:Y:S05]  /*3f50*/  BSYNC B1 ;  /* 0x0000000000017941 */ /* 0x000fea0003800000 */
.L_x_135:
[----:B------:R-:W-:Y:S01]  /*3f60*/  @!P5 IMAD R137, R137, R155, R22 ;  /* 0x0000009b8989d224 */ /* 0x000fe200078e0216 */
[----:B------:R-:W-:Y:S04]  /*3f70*/  BSSY B1, `(.L_x_137) ;  /* 0x0000006000017945 */ /* 0x000fe80003800000 */
[----:B------:R0:W-:Y:S01]  /*3f80*/  @!P5 STG.E.U8 desc[UR36][R160.64+0x61], R137 ;  /* 0x00006189a000d986 */ /* 0x0001e2000c101124 */
[----:B------:R-:W-:Y:S05]  /*3f90*/  @P2 BRA `(.L_x_138) ;  /* 0x00000000000c2947 */ /* 0x000fea0003800000 */
[----:B--2---:R-:W3:Y:S02]  /*3fa0*/  LDG.E.U8 R157, desc[UR36][R166.64+0x60] ;  /* 0x00006024a69d7981 */ /* 0x004ee4000c1e1100 */
[----:B---3--:R-:W-:-:S05]  /*3fb0*/  PRMT R89, R157, 0x8880, RZ ;  /* 0x000088809d597816 */ /* 0x008fca00000000ff */
[----:B------:R-:W-:-:S07]  /*3fc0*/  IMAD R22, R89, R156, RZ ;  /* 0x0000009c59167224 */ /* 0x000fce00078e02ff */
.L_x_138:
[----:B------:R-:W-:Y:S05]  /*3fd0*/  BSYNC B1 ;  /* 0x0000000000017941 */ /* 0x000fea0003800000 */
.L_x_137:
        /* <DEDUP_REMOVED lines=11> */
.L_x_140:
[----:B------:R-:W-:Y:S05]  /*4090*/  BSYNC B1 ;  /* 0x0000000000017941 */ /* 0x000fea0003800000 */
.L_x_139:
[----:B------:R-:W-:Y:S01]  /*40a0*/  @!P4 IMAD R139, R139, R155, R22 ;  /* 0x0000009b8b8bc224 */ /* 0x000fe200078e0216 */
[----:B------:R-:W-:Y:S04]  /*40b0*/  BSSY B1, `(.L_x_141) ;  /* 0x0000006000017945 */ /* 0x000fe80003800000 */
[----:B------:R0:W-:Y:S01]  /*40c0*/  @!P4 STG.E.U8 desc[UR36][R8.64+0x61], R139 ;  /* 0x0000618b0800c986 */ /* 0x0001e2000c101124 */
[----:B------:R-:W-:Y:S05]  /*40d0*/  @P3 BRA `(.L_x_142) ;  /* 0x00000000000c3947 */ /* 0x000fea0003800000 */
[----:B--2---:R-:W3:Y:S02]  /*40e0*/  LDG.E.U8 R157, desc[UR36][R162.64+0x68] ;  /* 0x00006824a29d7981 */ /* 0x004ee4000c1e1100 */
[----:B---3--:R-:W-:-:S05]  /*40f0*/  PRMT R89, R157, 0x8880, RZ ;  /* 0x000088809d597816 */ /* 0x008fca00000000ff */
[----:B------:R-:W-:-:S07]  /*4100*/  IMAD R22, R89, R156, RZ ;  /* 0x0000009c59167224 */ /* 0x000fce00078e02ff */
.L_x_142:
[----:B------:R-:W-:Y:S05]  /*4110*/  BSYNC B1 ;  /* 0x0000000000017941 */ /* 0x000fea0003800000 */
.L_x_141:
[----:B---3--:R-:W-:Y:S01]  /*4120*/  @!P3 IMAD R89, R140, R155, R22 ;  /* 0x0000009b8c59b224 */ /* 0x008fe200078e0216 */
[----:B------:R-:W-:Y:S04]  /*4130*/  BSSY B1, `(.L_x_143) ;  /* 0x0000006000017945 */ /* 0x000fe80003800000 */
[----:B------:R3:W-:Y:S01]  /*4140*/  @!P3 STG.E.U8 desc[UR36][R160.64+0x68], R89 ;  /* 0x00006859a000b986 */ /* 0x0007e2000c101124 */
[----:B------:R-:W-:Y:S05]  /*4150*/  @P5 BRA `(.L_x_144) ;  /* 0x00000000000c5947 */ /* 0x000fea0003800000 */
[----:B--2---:R-:W3:Y:S02]  /*4160*/  LDG.E.U8 R157, desc[UR36][R162.64+0x69] ;  /* 0x00006924a29d7981 */ /* 0x004ee4000c1e1100 */
[----:B---3--:R-:W-:-:S05]  /*4170*/  PRMT R89, R157, 0x8880, RZ ;  /* 0x000088809d597816 */ /* 0x008fca00000000ff */
[----:B------:R-:W-:-:S07]  /*4180*/  IMAD R22, R89, R156, RZ ;  /* 0x0000009c59167224 */ /* 0x000fce00078e02ff */
.L_x_144:
[----:B------:R-:W-:Y:S05]  /*4190*/  BSYNC B1 ;  /* 0x0000000000017941 */ /* 0x000fea0003800000 */
.L_x_143:
[----:B------:R-:W-:Y:S01]  /*41a0*/  @!P5 IMAD R141, R141, R155, R22 ;  /* 0x0000009b8d8dd224 */ /* 0x000fe200078e0216 */
[----:B------:R-:W-:Y:S04]  /*41b0*/  BSSY B1, `(.L_x_145) ;  /* 0x0000006000017945 */ /* 0x000fe80003800000 */
[----:B------:R0:W-:Y:S01]  /*41c0*/  @!P5 STG.E.U8 desc[UR36][R160.64+0x69], R141 ;  /* 0x0000698da000d986 */ /* 0x0001e2000c101124 */
[----:B------:R-:W-:Y:S05]  /*41d0*/  @P2 BRA `(.L_x_146) ;  /* 0x00000000000c2947 */ /* 0x000fea0003800000 */
[----:B--2---:R-:W3:Y:S02]  /*41e0*/  LDG.E.U8 R157, desc[UR36][R166.64+0x68] ;  /* 0x00006824a69d7981 */ /* 0x004ee4000c1e1100 */
[----:B---3--:R-:W-:-:S05]  /*41f0*/  PRMT R89, R157, 0x8880, RZ ;  /* 0x000088809d597816 */ /* 0x008fca00000000ff */
[----:B------:R-:W-:-:S07]  /*4200*/  IMAD R22, R89, R156, RZ ;  /* 0x0000009c59167224 */ /* 0x000fce00078e02ff */
.L_x_146:
[----:B------:R-:W-:Y:S05]  /*4210*/  BSYNC B1 ;  /* 0x0000000000017941 */ /* 0x000fea0003800000 */
.L_x_145:
        /* <DEDUP_REMOVED lines=11> */
.L_x_148:
[----:B------:R-:W-:Y:S05]  /*42d0*/  BSYNC B1 ;  /* 0x0000000000017941 */ /* 0x000fea0003800000 */
.L_x_147:
[----:B------:R-:W-:Y:S01]  /*42e0*/  @!P4 IMAD R143, R143, R155, R22 ;  /* 0x0000009b8f8fc224 */ /* 0x000fe200078e0216 */
[----:B------:R-:W-:Y:S04]  /*42f0*/  BSSY B1, `(.L_x_149) ;  /* 0x0000006000017945 */ /* 0x000fe80003800000 */
[----:B------:R0:W-:Y:S01]  /*4300*/  @!P4 STG.E.U8 desc[UR36][R8.64+0x69], R143 ;  /* 0x0000698f0800c986 */ /* 0x0001e2000c101124 */
[----:B------:R-:W-:Y:S05]  /*4310*/  @P3 BRA `(.L_x_150) ;  /* 0x00000000000c3947 */ /* 0x000fea0003800000 */
[----:B--2---:R-:W3:Y:S02]  /*4320*/  LDG.E.U8 R157, desc[UR36][R162.64+0x70] ;  /* 0x00007024a29d7981 */ /* 0x004ee4000c1e1100 */
[----:B---3--:R-:W-:-:S05]  /*4330*/  PRMT R89, R157, 0x8880, RZ ;  /* 0x000088809d597816 */ /* 0x008fca00000000ff */
[----:B------:R-:W-:-:S07]  /*4340*/  IMAD R22, R89, R156, RZ ;  /* 0x0000009c59167224 */ /* 0x000fce00078e02ff */
.L_x_150:
[----:B------:R-:W-:Y:S05]  /*4350*/  BSYNC B1 ;  /* 0x0000000000017941 */ /* 0x000fea0003800000 */
.L_x_149:
[----:B---3--:R-:W-:Y:S01]  /*4360*/  @!P3 IMAD R89, R144, R155, R22 ;  /* 0x0000009b9059b224 */ /* 0x008fe200078e0216 */
[----:B------:R-:W-:Y:S04]  /*4370*/  BSSY B1, `(.L_x_151) ;  /* 0x0000006000017945 */ /* 0x000fe80003800000 */
[----:B------:R3:W-:Y:S01]  /*4380*/  @!P3 STG.E.U8 desc[UR36][R160.64+0x70], R89 ;  /* 0x00007059a000b986 */ /* 0x0007e2000c101124 */
[----:B------:R-:W-:Y:S05]  /*4390*/  @P5 BRA `(.L_x_152) ;  /* 0x00000000000c5947 */ /* 0x000fea0003800000 */
[----:B--2---:R-:W3:Y:S02]  /*43a0*/  LDG.E.U8 R157, desc[UR36][R162.64+0x71] ;  /* 0x00007124a29d7981 */ /* 0x004ee4000c1e1100 */
[----:B---3--:R-:W-:-:S05]  /*43b0*/  PRMT R89, R157, 0x8880, RZ ;  /* 0x000088809d597816 */ /* 0x008fca00000000ff */
[----:B------:R-:W-:-:S07]  /*43c0*/  IMAD R22, R89, R156, RZ ;  /* 0x0000009c59167224 */ /* 0x000fce00078e02ff */
.L_x_152:
[----:B------:R-:W-:Y:S05]  /*43d0*/  BSYNC B1 ;  /* 0x0000000000017941 */ /* 0x000fea0003800000 */
.L_x_151:
[----:B------:R-:W-:Y:S01]  /*43e0*/  @!P5 IMAD R145, R145, R155, R22 ;  /* 0x0000009b9191d224 */ /* 0x000fe200078e0216 */
[----:B------:R-:W-:Y:S04]  /*43f0*/  BSSY B1, `(.L_x_153) ;  /* 0x0000006000017945 */ /* 0x000fe80003800000 */
[----:B------:R0:W-:Y:S01]  /*4400*/  @!P5 STG.E.U8 desc[UR36][R160.64+0x71], R145 ;  /* 0x00007191a000d986 */ /* 0x0001e2000c101124 */
[----:B------:R-:W-:Y:S05]  /*4410*/  @P2 BRA `(.L_x_154) ;  /* 0x00000000000c2947 */ /* 0x000fea0003800000 */
[----:B--2---:R-:W3:Y:S02]  /*4420*/  LDG.E.U8 R157, desc[UR36][R166.64+0x70] ;  /* 0x00007024a69d7981 */ /* 0x004ee4000c1e1100 */
[----:B---3--:R-:W-:-:S05]  /*4430*/  PRMT R89, R157, 0x8880, RZ ;  /* 0x000088809d597816 */ /* 0x008fca00000000ff */
[----:B------:R-:W-:-:S07]  /*4440*/  IMAD R22, R89, R156, RZ ;  /* 0x0000009c59167224 */ /* 0x000fce00078e02ff */
.L_x_154:
[----:B------:R-:W-:Y:S05]  /*4450*/  BSYNC B1 ;  /* 0x0000000000017941 */ /* 0x000fea0003800000 */
.L_x_153:
[C---:B------:R-:W-:Y:S01]  /*4460*/  ISETP.LT.OR P4, PT, R3.reuse, 0x72, !P1 ;  /* 0x000000720300780c */ /* 0x040fe20004f81670 */
[----:B---3--:R-:W-:Y:S01]  /*4470*/  @!P2 IMAD R89, R146, R155, R22 ;  /* 0x0000009b9259a224 */ /* 0x008fe200078e0216 */
[----:B------:R-:W-:Y:S01]  /*4480*/  BSSY B1, `(.L_x_155) ;  /* 0x000000b000017945 */ /* 0x000fe20003800000 */
[C---:B------:R-:W-:Y:S02]  /*4490*/  ISETP.LT.OR P3, PT, R3.reuse, 0x79, !P0 ;  /* 0x000000790300780c */ /* 0x040fe40004761670 */
[----:B----4-:R-:W-:Y:S01]  /*44a0*/  IADD3 R91, P5, R4, 0x80, RZ ;  /* 0x00000080045b7810 */ /* 0x010fe20007fbe0ff */
[----:B------:R3:W-:Y:S01]  /*44b0*/  @!P2 STG.E.U8 desc[UR36][R8.64+0x70], R89 ;  /* 0x000070590800a986 */ /* 0x0007e2000c101124 */
[C---:B------:R-:W-:Y:S02]  /*44c0*/  ISETP.LT.OR P2, PT, R3.reuse, 0x79, !P1 ;  /* 0x000000790300780c */ /* 0x040fe40004f41670 */
[C---:B------:R-:W-:Y:S02]  /*44d0*/  ISETP.LT.OR P0, PT, R3.reuse, 0x7a, !P0 ;  /* 0x0000007a0300780c */ /* 0x040fe40004701670 */
[----:B------:R-:W-:-:S02]  /*44e0*/  ISETP.LT.OR P1, PT, R3, 0x7a, !P1 ;  /* 0x0000007a0300780c */ /* 0x000fc40004f21670 */
[----:B------:R-:W-:Y:S11]  /*44f0*/  @P4 BRA `(.L_x_156) ;  /* 0x00000000000c4947 */ /* 0x000ff60003800000 */
[----:B--2---:R-:W3:Y:S02]  /*4500*/  LDG.E.U8 R157, desc[UR36][R166.64+0x71] ;  /* 0x00007124a69d7981 */ /* 0x004ee4000c1e1100 */
[----:B---3--:R-:W-:-:S05]  /*4510*/  PRMT R89, R157, 0x8880, RZ ;  /* 0x000088809d597816 */ /* 0x008fca00000000ff */
[----:B------:R-:W-:-:S07]  /*4520*/  IMAD R22, R89, R156, RZ ;  /* 0x0000009c59167224 */ /* 0x000fce00078e02ff */
.L_x_156:
[----:B------:R-:W-:Y:S05]  /*4530*/  BSYNC B1 ;  /* 0x0000000000017941 */ /* 0x000fea0003800000 */
.L_x_155:
[----:B------:R-:W-:Y:S01]  /*4540*/  @!P4 IMAD R147, R147, R155, R22 ;  /* 0x0000009b9393c224 */ /* 0x000fe200078e0216 */
[----:B------:R-:W-:Y:S04]  /*4550*/  BSSY B1, `(.L_x_157) ;  /* 0x0000006000017945 */ /* 0x000fe80003800000 */
[----:B------:R4:W-:Y:S01]  /*4560*/  @!P4 STG.E.U8 desc[UR36][R8.64+0x71], R147 ;  /* 0x000071930800c986 */ /* 0x0009e2000c101124 */
[----:B------:R-:W-:Y:S05]  /*4570*/  @P3 BRA `(.L_x_158) ;  /* 0x00000000000c3947 */ /* 0x000fea0003800000 */
[----:B--2---:R-:W3:Y:S02]  /*4580*/  LDG.E.U8 R157, desc[UR36][R162.64+0x78] ;  /* 0x00007824a29d7981 */ /* 0x004ee4000c1e1100 */
[----:B---3--:R-:W-:-:S05]  /*4590*/  PRMT R89, R157, 0x8880, RZ ;  /* 0x000088809d597816 */ /* 0x008fca00000000ff */
[----:B------:R-:W-:-:S07]  /*45a0*/  IMAD R22, R89, R156, RZ ;  /* 0x0000009c59167224 */ /* 0x000fce00078e02ff */
.L_x_158:
[----:B------:R-:W-:Y:S05]  /*45b0*/  BSYNC B1 ;  /* 0x0000000000017941 */ /* 0x000fea0003800000 */
.L_x_157:
[----:B---3--:R-:W-:Y:S01]  /*45c0*/  @!P3 IMAD R89, R148, R155, R22 ;  /* 0x0000009b9459b224 */ /* 0x008fe200078e0216 */
[----:B------:R-:W-:Y:S01]  /*45d0*/  BSSY B1, `(.L_x_159) ;  /* 0x0000007000017945 */ /* 0x000fe20003800000 */
[----:B0-----:R-:W-:-:S03]  /*45e0*/  IMAD.X R93, RZ, RZ, R5, P5 ;  /* 0x000000ffff5d7224 */ /* 0x001fc600028e0605 */
[----:B------:R0:W-:Y:S01]  /*45f0*/  @!P3 STG.E.U8 desc[UR36][R160.64+0x78], R89 ;  /* 0x00007859a000b986 */ /* 0x0001e2000c101124 */
[----:B------:R-:W-:Y:S05]  /*4600*/  @P0 BRA `(.L_x_160) ;  /* 0x00000000000c0947 */ /* 0x000fea0003800000 */
[----:B--2---:R-:W2:Y:S02]  /*4610*/  LDG.E.U8 R157, desc[UR36][R162.64+0x79] ;  /* 0x00007924a29d7981 */ /* 0x004ea4000c1e1100 */
[----:B--2---:R-:W-:-:S05]  /*4620*/  PRMT R5, R157, 0x8880, RZ ;  /* 0x000088809d057816 */ /* 0x004fca00000000ff */
[----:B------:R-:W-:-:S07]  /*4630*/  IMAD R22, R5, R156, RZ ;  /* 0x0000009c05167224 */ /* 0x000fce00078e02ff */
.L_x_160:
[----:B------:R-:W-:Y:S05]  /*4640*/  BSYNC B1 ;  /* 0x0000000000017941 */ /* 0x000fea0003800000 */
.L_x_159:
[----:B------:R-:W-:Y:S01]  /*4650*/  @!P0 IMAD R149, R149, R155, R22 ;  /* 0x0000009b95958224 */ /* 0x000fe200078e0216 */
[----:B------:R-:W-:Y:S01]  /*4660*/  BSSY B1, `(.L_x_161) ;  /* 0x0000007000017945 */ /* 0x000fe20003800000 */
[----:B------:R-:W-:-:S03]  /*4670*/  IMAD R4, R93, R158, RZ ;  /* 0x0000009e5d047224 */ /* 0x000fc600078e02ff */
[----:B------:R3:W-:Y:S01]  /*4680*/  @!P0 STG.E.U8 desc[UR36][R160.64+0x79], R149 ;  /* 0x00007995a0008986 */ /* 0x0007e2000c101124 */
[----:B------:R-:W-:Y:S05]  /*4690*/  @P2 BRA `(.L_x_162) ;  /* 0x00000000000c2947 */ /* 0x000fea0003800000 */
[----:B--2---:R-:W2:Y:S02]  /*46a0*/  LDG.E.U8 R157, desc[UR36][R166.64+0x78] ;  /* 0x00007824a69d7981 */ /* 0x004ea4000c1e1100 */
[----:B--2---:R-:W-:-:S05]  /*46b0*/  PRMT R5, R157, 0x8880, RZ ;  /* 0x000088809d057816 */ /* 0x004fca00000000ff */
[----:B------:R-:W-:-:S07]  /*46c0*/  IMAD R22, R5, R156, RZ ;  /* 0x0000009c05167224 */ /* 0x000fce00078e02ff */
.L_x_162:
[----:B------:R-:W-:Y:S05]  /*46d0*/  BSYNC B1 ;  /* 0x0000000000017941 */ /* 0x000fea0003800000 */
.L_x_161:
[----:B------:R-:W-:Y:S01]  /*46e0*/  @!P2 IMAD R5, R150, R155, R22 ;  /* 0x0000009b9605a224 */ /* 0x000fe200078e0216 */
[----:B------:R-:W-:Y:S01]  /*46f0*/  BSSY B1, `(.L_x_163) ;  /* 0x0000009000017945 */ /* 0x000fe20003800000 */
[C---:B0-----:R-:W-:Y:S02]  /*4700*/  IMAD R89, R91.reuse, R159, R4 ;  /* 0x0000009f5b597224 */ /* 0x041fe400078e0204 */
[CC--:B------:R-:W-:Y:S01]  /*4710*/  IMAD.WIDE.U32 R164, R91.reuse, R158.reuse, R164 ;  /* 0x0000009e5ba47225 */ /* 0x0c0fe200078e00a4 */
[----:B------:R0:W-:Y:S03]  /*4720*/  @!P2 STG.E.U8 desc[UR36][R8.64+0x78], R5 ;  /* 0x000078050800a986 */ /* 0x0001e6000c101124 */
[----:B------:R-:W-:Y:S01]  /*4730*/  IMAD.WIDE.U32 R158, R91, R158, R20 ;  /* 0x0000009e5b9e7225 */ /* 0x000fe200078e0014 */
[----:B------:R-:W-:Y:S06]  /*4740*/  @P1 BRA `(.L_x_164) ;  /* 0x00000000000c1947 */ /* 0x000fec0003800000 */
[----:B--2---:R-:W0:Y:S02]  /*4750*/  LDG.E.U8 R157, desc[UR36][R166.64+0x79] ;  /* 0x00007924a69d7981 */ /* 0x004e24000c1e1100 */
[----:B0-----:R-:W-:-:S05]  /*4760*/  PRMT R5, R157, 0x8880, RZ ;  /* 0x000088809d057816 */ /* 0x001fca00000000ff */
[----:B------:R-:W-:-:S07]  /*4770*/  IMAD R22, R5, R156, RZ ;  /* 0x0000009c05167224 */ /* 0x000fce00078e02ff */
.L_x_164:
[----:B------:R-:W-:Y:S05]  /*4780*/  BSYNC B1 ;  /* 0x0000000000017941 */ /* 0x000fea0003800000 */
.L_x_163:
[----:B------:R-:W-:Y:S01]  /*4790*/  @!P1 IMAD R151, R151, R155, R22 ;  /* 0x0000009b97979224 */ /* 0x000fe200078e0216 */
[----:B------:R-:W-:Y:S01]  /*47a0*/  ISETP.GE.AND P2, PT, R0, 0x81, PT ;  /* 0x000000810000780c */ /* 0x000fe20003f46270 */
[----:B------:R-:W-:Y:S01]  /*47b0*/  BSSY B1, `(.L_x_165) ;  /* 0x000000c000017945 */ /* 0x000fe20003800000 */
[----:B------:R-:W-:Y:S02]  /*47c0*/  IADD3 R4, P5, R158, R12, RZ ;  /* 0x0000000c9e047210 */ /* 0x000fe40007fbe0ff */
[----:B------:R1:W-:Y:S01]  /*47d0*/  @!P1 STG.E.U8 desc[UR36][R8.64+0x79], R151 ;  /* 0x0000799708009986 */ /* 0x0003e2000c101124 */
[----:B------:R-:W-:Y:S02]  /*47e0*/  ISETP.LT.OR P1, PT, R3, 0x1, !P2 ;  /* 0x000000010300780c */ /* 0x000fe40005721670 */
[----:B0-----:R-:W-:Y:S02]  /*47f0*/  IADD3.X R5, R13, R159, R89, P5, !PT ;  /* 0x0000009f0d057210 */ /* 0x001fe40002ffe459 */
[----:B------:R-:W-:-:S02]  /*4800*/  ISETP.GE.AND P0, PT, R0, 0x89, PT ;  /* 0x000000890000780c */ /* 0x000fc40003f06270 */
[----:B------:R-:W-:Y:S02]  /*4810*/  IADD3 R12, P4, P3, R14, R12, R164 ;  /* 0x0000000c0e0c7210 */ /* 0x000fe40007b9e0a4 */
[----:B------:R-:W-:-:S05]  /*4820*/  ISETP.LT.OR P5, PT, R3, 0x2, !P2 ;  /* 0x000000020300780c */ /* 0x000fca00057a1670 */
[----:B-1----:R-:W-:Y:S08]  /*4830*/  @P1 BRA `(.L_x_166) ;  /* 0x00000000000c1947 */ /* 0x002ff00003800000 */
[----:B--2---:R-:W4:Y:S02]  /*4840*/  LDG.E.U8 R157, desc[UR36][R4.64] ;  /* 0x00000024049d7981 */ /* 0x004f24000c1e1100 */
[----:B----4-:R-:W-:-:S05]  /*4850*/  PRMT R9, R157, 0x8880, RZ ;  /* 0x000088809d097816 */ /* 0x010fca00000000ff */
[----:B------:R-:W-:-:S07]  /*4860*/  IMAD R22, R9, R156, RZ ;  /* 0x0000009c09167224 */ /* 0x000fce00078e02ff */
.L_x_166:
[----:B------:R-:W-:Y:S05]  /*4870*/  BSYNC B1 ;  /* 0x0000000000017941 */ /* 0x000fea0003800000 */
.L_x_165:
[----:B----4-:R-:W-:Y:S01]  /*4880*/  @!P1 IMAD R9, R24, R155, R22 ;  /* 0x0000009b18099224 */ /* 0x010fe200078e0216 */
[----:B------:R-:W-:Y:S01]  /*4890*/  BSSY B1, `(.L_x_167) ;  /* 0x0000007000017945 */ /* 0x000fe20003800000 */
[----:B------:R-:W-:-:S03]  /*48a0*/  IMAD.IADD R164, R89, 0x1, R165 ;  /* 0x0000000159a47824 */ /* 0x000fc600078e02a5 */
[----:B------:R0:W-:Y:S01]  /*48b0*/  @!P1 STG.E.U8 desc[UR36][R6.64], R9 ;  /* 0x0000000906009986 */ /* 0x0001e2000c101124 */
[----:B------:R-:W-:Y:S05]  /*48c0*/  @P5 BRA `(.L_x_168) ;  /* 0x00000000000c5947 */ /* 0x000fea0003800000 */
[----:B--2---:R-:W0:Y:S02]  /*48d0*/  LDG.E.U8 R157, desc[UR36][R4.64+0x1] ;  /* 0x00000124049d7981 */ /* 0x004e24000c1e1100 */
[----:B0-----:R-:W-:-:S05]  /*48e0*/  PRMT R9, R157, 0x8880, RZ ;  /* 0x000088809d097816 */ /* 0x001fca00000000ff */
[----:B------:R-:W-:-:S07]  /*48f0*/  IMAD R22, R9, R156, RZ ;  /* 0x0000009c09167224 */ /* 0x000fce00078e02ff */
.L_x_168:
[----:B------:R-:W-:Y:S05]  /*4900*/  BSYNC B1 ;  /* 0x0000000000017941 */ /* 0x000fea0003800000 */
.L_x_167:
[----:B------:R-:W-:Y:S01]  /*4910*/  ISETP.LT.OR P1, PT, R3, 0x1, !P0 ;  /* 0x000000010300780c */ /* 0x000fe20004721670 */
[----:B------:R-:W-:Y:S01]  /*4920*/  @!P5 IMAD R25, R25, R155, R22 ;  /* 0x0000009b1919d224 */ /* 0x000fe200078e0216 */
[----:B------:R-:W-:Y:S01]  /*4930*/  BSSY B1, `(.L_x_169) ;  /* 0x000000a000017945 */ /* 0x000fe20003800000 */
[----:B------:R-:W-:Y:S02]  /*4940*/  IADD3.X R13, R21, R13, R164, P4, P3 ;  /* 0x0000000d150d7210 */ /* 0x000fe400027e64a4 */
[C---:B------:R-:W-:Y:S01]  /*4950*/  ISETP.LT.OR P4, PT, R3.reuse, 0x2, !P0 ;  /* 0x000000020300780c */ /* 0x040fe20004781670 */
[----:B------:R1:W-:Y:S01]  /*4960*/  @!P5 STG.E.U8 desc[UR36][R6.64+0x1], R25 ;  /* 0x000001190600d986 */ /* 0x0003e2000c101124 */
[C---:B------:R-:W-:Y:S02]  /*4970*/  ISETP.LT.OR P5, PT, R3.reuse, 0x9, !P2 ;  /* 0x000000090300780c */ /* 0x040fe400057a1670 */
[----:B------:R-:W-:-:S04]  /*4980*/  ISETP.LT.OR P3, PT, R3, 0xa, !P2 ;  /* 0x0000000a0300780c */ /* 0x000fc80005761670 */
[----:B------:R-:W-:Y:S09]  /*4990*/  @P1 BRA `(.L_x_170) ;  /* 0x00000000000c1947 */ /* 0x000ff20003800000 */
[----:B--2---:R-:W0:Y:S02]  /*49a0*/  LDG.E.U8 R157, desc[UR36][R12.64] ;  /* 0x000000240c9d7981 */ /* 0x004e24000c1e1100 */
[----:B0-----:R-:W-:-:S05]  /*49b0*/  PRMT R9, R157, 0x8880, RZ ;  /* 0x000088809d097816 */ /* 0x001fca00000000ff */
[----:B------:R-:W-:-:S07]  /*49c0*/  IMAD R22, R9, R156, RZ ;  /* 0x0000009c09167224 */ /* 0x000fce00078e02ff */
.L_x_170:
[----:B------:R-:W-:Y:S05]  /*49d0*/  BSYNC B1 ;  /* 0x0000000000017941 */ /* 0x000fea0003800000 */
.L_x_169:
[----:B0-----:R-:W-:Y:S01]  /*49e0*/  @!P1 IMAD R9, R26, R155, R22 ;  /* 0x0000009b1a099224 */ /* 0x001fe200078e0216 */
[----:B------:R-:W-:Y:S04]  /*49f0*/  BSSY B1, `(.L_x_171) ;  /* 0x0000006000017945 */ /* 0x000fe80003800000 */
[----:B------:R0:W-:Y:S01]  /*4a00*/  @!P1 STG.E.U8 desc[UR36][R10.64], R9 ;  /* 0x000000090a009986 */ /* 0x0001e2000c101124 */
[----:B------:R-:W-:Y:S05]  /*4a10*/  @P4 BRA `(.L_x_172) ;  /* 0x00000000000c4947 */ /* 0x000fea0003800000 */
[----:B--2---:R-:W0:Y:S02]  /*4a20*/  LDG.E.U8 R157, desc[UR36][R12.64+0x1] ;  /* 0x000001240c9d7981 */ /* 0x004e24000c1e1100 */
[----:B0-----:R-:W-:-:S05]  /*4a30*/  PRMT R9, R157, 0x8880, RZ ;  /* 0x000088809d097816 */ /* 0x001fca00000000ff */
[----:B------:R-:W-:-:S07]  /*4a40*/  IMAD R22, R9, R156, RZ ;  /* 0x0000009c09167224 */ /* 0x000fce00078e02ff */
.L_x_172:
[----:B------:R-:W-:Y:S05]  /*4a50*/  BSYNC B1 ;  /* 0x0000000000017941 */ /* 0x000fea0003800000 */
.L_x_171:
[----:B------:R-:W-:Y:S01]  /*4a60*/  @!P4 IMAD R27, R27, R155, R22 ;  /* 0x0000009b1b1bc224 */ /* 0x000fe200078e0216 */
[----:B------:R-:W-:Y:S04]  /*4a70*/  BSSY B1, `(.L_x_173) ;  /* 0x0000006000017945 */ /* 0x000fe80003800000 */
[----:B------:R4:W-:Y:S01]  /*4a80*/  @!P4 STG.E.U8 desc[UR36][R10.64+0x1], R27 ;  /* 0x0000011b0a00c986 */ /* 0x0009e2000c101124 */
[----:B------:R-:W-:Y:S05]  /*4a90*/  @P5 BRA `(.L_x_174) ;  /* 0x00000000000c5947 */ /* 0x000fea0003800000 */
[----:B--2---:R-:W0:Y:S02]  /*4aa0*/  LDG.E.U8 R157, desc[UR36][R4.64+0x8] ;  /* 0x00000824049d7981 */ /* 0x004e24000c1e1100 */
[----:B0-----:R-:W-:-:S05]  /*4ab0*/  PRMT R9, R157, 0x8880, RZ ;  /* 0x000088809d097816 */ /* 0x001fca00000000ff */
[----:B------:R-:W-:-:S07]  /*4ac0*/  IMAD R22, R9, R156, RZ ;  /* 0x0000009c09167224 */ /* 0x000fce00078e02ff */
.L_x_174:
[----:B------:R-:W-:Y:S05]  /*4ad0*/  BSYNC B1 ;  /* 0x0000000000017941 */ /* 0x000fea0003800000 */
.L_x_173:
[----:B0-----:R-:W-:Y:S01]  /*4ae0*/  @!P5 IMAD R9, R28, R155, R22 ;  /* 0x0000009b1c09d224 */ /* 0x001fe200078e0216 */
[----:B------:R-:W-:Y:S04]  /*4af0*/  BSSY B1, `(.L_x_175) ;  /* 0x0000006000017945 */ /* 0x000fe80003800000 */
[----:B------:R0:W-:Y:S01]  /*4b00*/  @!P5 STG.E.U8 desc[UR36][R6.64+0x8], R9 ;  /* 0x000008090600d986 */ /* 0x0001e2000c101124 */
[----:B------:R-:W-:Y:S05]  /*4b10*/  @P3 BRA `(.L_x_176) ;  /* 0x00000000000c3947 */ /* 0x000fea0003800000 */
[----:B--2---:R-:W0:Y:S02]  /*4b20*/  LDG.E.U8 R157, desc[UR36][R4.64+0x9] ;  /* 0x00000924049d7981 */ /* 0x004e24000c1e1100 */
[----:B0-----:R-:W-:-:S05]  /*4b30*/  PRMT R9, R157, 0x8880, RZ ;  /* 0x000088809d097816 */ /* 0x001fca00000000ff */
[----:B------:R-:W-:-:S07]  /*4b40*/  IMAD R22, R9, R156, RZ ;  /* 0x0000009c09167224 */ /* 0x000fce00078e02ff */
.L_x_176:
[----:B------:R-:W-:Y:S05]  /*4b50*/  BSYNC B1 ;  /* 0x0000000000017941 */ /* 0x000fea0003800000 */
.L_x_175:
[----:B------:R-:W-:Y:S01]  /*4b60*/  ISETP.LT.OR P5, PT, R3, 0x9, !P0 ;  /* 0x000000090300780c */ /* 0x000fe200047a1670 */
[----:B------:R-:W-:Y:S01]  /*4b70*/  @!P3 IMAD R29, R29, R155, R22 ;  /* 0x0000009b1d1db224 */ /* 0x000fe200078e0216 */
[----:B------:R-:W-:Y:S01]  /*4b80*/  BSSY B1, `(.L_x_177) ;  /* 0x0000009000017945 */ /* 0x000fe20003800000 */
[C---:B------:R-:W-:Y:S02]  /*4b90*/  ISETP.LT.OR P4, PT, R3.reuse, 0xa, !P0 ;  /* 0x0000000a0300780c */ /* 0x040fe40004781670 */
[C---:B------:R-:W-:Y:S01]  /*4ba0*/  ISETP.LT.OR P1, PT, R3.reuse, 0x12, !P2 ;  /* 0x000000120300780c */ /* 0x040fe20005721670 */
[----:B------:R0:W-:Y:S01]  /*4bb0*/  @!P3 STG.E.U8 desc[UR36][R6.64+0x9], R29 ;  /* 0x0000091d0600b986 */ /* 0x0001e2000c101124 */
[----:B------:R-:W-:-:S06]  /*4bc0*/  ISETP.LT.OR P3, PT, R3, 0x11, !P2 ;  /* 0x000000110300780c */ /* 0x000fcc0005761670 */
[----:B------:R-:W-:Y:S07]  /*4bd0*/  @P5 BRA `(.L_x_178) ;  /* 0x00000000000c5947 */ /* 0x000fee0003800000 */
[----:B--2---:R-:W0:Y:S02]  /*4be0*/  LDG.E.U8 R157, desc[UR36][R12.64+0x8] ;  /* 0x000008240c9d7981 */ /* 0x004e24000c1e1100 */
[----:B0-----:R-:W-:-:S05]  /*4bf0*/  PRMT R9, R157, 0x8880, RZ ;  /* 0x000088809d097816 */ /* 0x001fca00000000ff */
[----:B------:R-:W-:-:S07]  /*4c00*/  IMAD R22, R9, R156, RZ ;  /* 0x0000009c09167224 */ /* 0x000fce00078e02ff */
.L_x_178:
[----:B------:R-:W-:Y:S05]  /*4c10*/  BSYNC B1 ;  /* 0x0000000000017941 */ /* 0x000fea0003800000 */
.L_x_177:
[----:B0-----:R-:W-:Y:S01]  /*4c20*/  @!P5 IMAD R9, R30, R155, R22 ;  /* 0x0000009b1e09d224 */ /* 0x001fe200078e0216 */
[----:B------:R-:W-:Y:S04]  /*4c30*/  BSSY B1, `(.L_x_179) ;  /* 0x0000006000017945 */ /* 0x000fe80003800000 */
[----:B------:R0:W-:Y:S01]  /*4c40*/  @!P5 STG.E.U8 desc[UR36][R10.64+0x8], R9 ;  /* 0x000008090a00d986 */ /* 0x0001e2000c101124 */
[----:B------:R-:W-:Y:S05]  /*4c50*/  @P4 BRA `(.L_x_180) ;  /* 0x00000000000c4947 */ /* 0x000fea0003800000 */
[----:B--2---:R-:W0:Y:S02]  /*4c60*/  LDG.E.U8 R157, desc[UR36][R12.64+0x9] ;  /* 0x000009240c9d7981 */ /* 0x004e24000c1e1100 */
[----:B0-----:R-:W-:-:S05]  /*4c70*/  PRMT R9, R157, 0x8880, RZ ;  /* 0x000088809d097816 */ /* 0x001fca00000000ff */
[----:B------:R-:W-:-:S07]  /*4c80*/  IMAD R22, R9, R156, RZ ;  /* 0x0000009c09167224 */ /* 0x000fce00078e02ff */
.L_x_180:
[----:B------:R-:W-:Y:S05]  /*4c90*/  BSYNC B1 ;  /* 0x0000000000017941 */ /* 0x000fea0003800000 */
.L_x_179:
[----:B------:R-:W-:Y:S01]  /*4ca0*/  @!P4 IMAD R31, R31, R155, R22 ;  /* 0x0000009b1f1fc224 */ /* 0x000fe200078e0216 */
[----:B------:R-:W-:Y:S04]  /*4cb0*/  BSSY B1, `(.L_x_181) ;  /* 0x0000006000017945 */ /* 0x000fe80003800000 */
[----:B------:R0:W-:Y:S01]  /*4cc0*/  @!P4 STG.E.U8 desc[UR36][R10.64+0x9], R31 ;  /* 0x0000091f0a00c986 */ /* 0x0001e2000c101124 */
[----:B------:R-:W-:Y:S05]  /*4cd0*/  @P3 BRA `(.L_x_182) ;  /* 0x00000000000c3947 */ /* 0x000fea0003800000 */
[----:B--2---:R-:W0:Y:S02]  /*4ce0*/  LDG.E.U8 R157, desc[UR36][R4.64+0x10] ;  /* 0x00001024049d7981 */ /* 0x004e24000c1e1100 */
[----:B0-----:R-:W-:-:S05]  /*4cf0*/  PRMT R9, R157, 0x8880, RZ ;  /* 0x000088809d097816 */ /* 0x001fca00000000ff */
[----:B------:R-:W-:-:S07]  /*4d00*/  IMAD R22, R9, R156, RZ ;  /* 0x0000009c09167224 */ /* 0x000fce00078e02ff */
.L_x_182:
[----:B------:R-:W-:Y:S05]  /*4d10*/  BSYNC B1 ;  /* 0x0000000000017941 */ /* 0x000fea0003800000 */
.L_x_181:
[----:B0-----:R-:W-:Y:S01]  /*4d20*/  @!P3 IMAD R9, R32, R155, R22 ;  /* 0x0000009b2009b224 */ /* 0x001fe200078e0216 */
[----:B------:R-:W-:Y:S04]  /*4d30*/  BSSY B1, `(.L_x_183) ;  /* 0x0000006000017945 */ /* 0x000fe80003800000 */
[----:B------:R0:W-:Y:S01]  /*4d40*/  @!P3 STG.E.U8 desc[UR36][R6.64+0x10], R9 ;  /* 0x000010090600b986 */ /* 0x0001e2000c101124 */
[----:B------:R-:W-:Y:S05]  /*4d50*/  @P1 BRA `(.L_x_184) ;  /* 0x00000000000c1947 */ /* 0x000fea0003800000 */
[----:B--2---:R-:W0:Y:S02]  /*4d60*/  LDG.E.U8 R157, desc[UR36][R4.64+0x11] ;  /* 0x00001124049d7981 */ /* 0x004e24000c1e1100 */
[----:B0-----:R-:W-:-:S05]  /*4d70*/  PRMT R9, R157, 0x8880, RZ ;  /* 0x000088809d097816 */ /* 0x001fca00000000ff */
[----:B------:R-:W-:-:S07]  /*4d80*/  IMAD R22, R9, R156, RZ ;  /* 0x0000009c09167224 */ /* 0x000fce00078e02ff */
.L_x_184:
[----:B------:R-:W-:Y:S05]  /*4d90*/  BSYNC B1 ;  /* 0x0000000000017941 */ /* 0x000fea0003800000 */
.L_x_183:
        /* <DEDUP_REMOVED lines=11> */
.L_x_186:
[----:B------:R-:W-:Y:S05]  /*4e50*/  BSYNC B1 ;  /* 0x0000000000017941 */ /* 0x000fea0003800000 */
.L_x_185:
[----:B0-----:R-:W-:Y:S01]  /*4e60*/  @!P4 IMAD R9, R34, R155, R22 ;  /* 0x0000009b2209c224 */ /* 0x001fe200078e0216 */
[----:B------:R-:W-:Y:S04]  /*4e70*/  BSSY B1, `(.L_x_187) ;  /* 0x0000006000017945 */ /* 0x000fe80003800000 */
[----:B------:R0:W-:Y:S01]  /*4e80*/  @!P4 STG.E.U8 desc[UR36][R10.64+0x10], R9 ;  /* 0x000010090a00c986 */ /* 0x0001e2000c101124 */
[----:B------:R-:W-:Y:S05]  /*4e90*/  @P3 BRA `(.L_x_188) ;  /* 0x00000000000c3947 */ /* 0x000fea0003800000 */
[----:B--2---:R-:W0:Y:S02]  /*4ea0*/  LDG.E.U8 R157, desc[UR36][R12.64+0x11] ;  /* 0x000011240c9d7981 */ /* 0x004e24000c1e1100 */
[----:B0-----:R-:W-:-:S05]  /*4eb0*/  PRMT R9, R157, 0x8880, RZ ;  /* 0x000088809d097816 */ /* 0x001fca00000000ff */
[----:B------:R-:W-:-:S07]  /*4ec0*/  IMAD R22, R9, R156, RZ ;  /* 0x0000009c09167224 */ /* 0x000fce00078e02ff */
.L_x_188:
[----:B------:R-:W-:Y:S05]  /*4ed0*/  BSYNC B1 ;  /* 0x0000000000017941 */ /* 0x000fea0003800000 */
.L_x_187:
[----:B------:R-:W-:Y:S01]  /*4ee0*/  @!P3 IMAD R35, R35, R155, R22 ;  /* 0x0000009b2323b224 */ /* 0x000fe200078e0216 */
[----:B------:R-:W-:Y:S04]  /*4ef0*/  BSSY B1, `(.L_x_189) ;  /* 0x0000006000017945 */ /* 0x000fe80003800000 */
[----:B------:R0:W-:Y:S01]  /*4f00*/  @!P3 STG.E.U8 desc[UR36][R10.64+0x11], R35 ;  /* 0x000011230a00b986 */ /* 0x0001e2000c101124 */
[----:B------:R-:W-:Y:S05]  /*4f10*/  @P5 BRA `(.L_x_190) ;  /* 0x00000000000c5947 */ /* 0x000fea0003800000 */
[----:B--2---:R-:W0:Y:S02]  /*4f20*/  LDG.E.U8 R157, desc[UR36][R4.64+0x18] ;  /* 0x00001824049d7981 */ /* 0x004e24000c1e1100 */
[----:B0-----:R-:W-:-:S05]  /*4f30*/  PRMT R9, R157, 0x8880, RZ ;  /* 0x000088809d097816 */ /* 0x001fca00000000ff */
[----:B------:R-:W-:-:S07]  /*4f40*/  IMAD R22, R9, R156, RZ ;  /* 0x0000009c09167224 */ /* 0x000fce00078e02ff */
.L_x_190:
[----:B------:R-:W-:Y:S05]  /*4f50*/  BSYNC B1 ;  /* 0x0000000000017941 */ /* 0x000fea0003800000 */
.L_x_189:
[----:B0-----:R-:W-:Y:S01]  /*4f60*/  @!P5 IMAD R9, R36, R155, R22 ;  /* 0x0000009b2409d224 */ /* 0x001fe200078e0216 */
[----:B------:R-:W-:Y:S04]  /*4f70*/  BSSY B1, `(.L_x_191) ;  /* 0x0000006000017945 */ /* 0x000fe80003800000 */
[----:B------:R0:W-:Y:S01]  /*4f80*/  @!P5 STG.E.U8 desc[UR36][R6.64+0x18], R9 ;  /* 0x000018090600d986 */ /* 0x0001e2000c101124 */
[----:B------:R-:W-:Y:S05]  /*4f90*/  @P1 BRA `(.L_x_192) ;  /* 0x00000000000c1947 */ /* 0x000fea0003800000 */
[----:B--2---:R-:W0:Y:S02]  /*4fa0*/  LDG.E.U8 R157, desc[UR36][R4.64+0x19] ;  /* 0x00001924049d7981 */ /* 0x004e24000c1e1100 */
[----:B0-----:R-:W-:-:S05]  /*4fb0*/  PRMT R9, R157, 0x8880, RZ ;  /* 0x000088809d097816 */ /* 0x001fca00000000ff */
[----:B------:R-:W-:-:S07]  /*4fc0*/  IMAD R22, R9, R156, RZ ;  /* 0x0000009c09167224 */ /* 0x000fce00078e02ff */
.L_x_192:
[----:B------:R-:W-:Y:S05]  /*4fd0*/  BSYNC B1 ;  /* 0x0000000000017941 */ /* 0x000fea0003800000 */
.L_x_191:
        /* <DEDUP_REMOVED lines=11> */
.L_x_194:
[----:B------:R-:W-:Y:S05]  /*5090*/  BSYNC B1 ;  /* 0x0000000000017941 */ /* 0x000fea0003800000 */
.L_x_193:
[----:B0-----:R-:W-:Y:S01]  /*50a0*/  @!P4 IMAD R9, R38, R155, R22 ;  /* 0x0000009b2609c224 */ /* 0x001fe200078e0216 */
[----:B------:R-:W-:Y:S04]  /*50b0*/  BSSY B1, `(.L_x_195) ;  /* 0x0000006000017945 */ /* 0x000fe80003800000 */
[----:B------:R0:W-:Y:S01]  /*50c0*/  @!P4 STG.E.U8 desc[UR36][R10.64+0x18], R9 ;  /* 0x000018090a00c986 */ /* 0x0001e2000c101124 */
[----:B------:R-:W-:Y:S05]  /*50d0*/  @P3 BRA `(.L_x_196) ;  /* 0x00000000000c3947 */ /* 0x000fea0003800000 */
[----:B--2---:R-:W0:Y:S02]  /*50e0*/  LDG.E.U8 R157, desc[UR36][R12.64+0x19] ;  /* 0x000019240c9d7981 */ /* 0x004e24000c1e1100 */
[----:B0-----:R-:W-:-:S05]  /*50f0*/  PRMT R9, R157, 0x8880, RZ ;  /* 0x000088809d097816 */ /* 0x001fca00000000ff */
[----:B------:R-:W-:-:S07]  /*5100*/  IMAD R22, R9, R156, RZ ;  /* 0x0000009c09167224 */ /* 0x000fce00078e02ff */
.L_x_196:
[----:B------:R-:W-:Y:S05]  /*5110*/  BSYNC B1 ;  /* 0x0000000000017941 */ /* 0x000fea0003800000 */
.L_x_195:
[----:B------:R-:W-:Y:S01]  /*5120*/  @!P3 IMAD R39, R39, R155, R22 ;  /* 0x0000009b2727b224 */ /* 0x000fe200078e0216 */
[----:B------:R-:W-:Y:S04]  /*5130*/  BSSY B1, `(.L_x_197) ;  /* 0x0000006000017945 */ /* 0x000fe80003800000 */
[----:B------:R0:W-:Y:S01]  /*5140*/  @!P3 STG.E.U8 desc[UR36][R10.64+0x19], R39 ;  /* 0x000019270a00b986 */ /* 0x0001e2000c101124 */
[----:B------:R-:W-:Y:S05]  /*5150*/  @P5 BRA `(.L_x_198) ;  /* 0x00000000000c5947 */ /* 0x000fea0003800000 */
[----:B--2---:R-:W0:Y:S02]  /*5160*/  LDG.E.U8 R157, desc[UR36][R4.64+0x20] ;  /* 0x00002024049d7981 */ /* 0x004e24000c1e1100 */
[----:B0-----:R-:W-:-:S05]  /*5170*/  PRMT R9, R157, 0x8880, RZ ;  /* 0x000088809d097816 */ /* 0x001fca00000000ff */
[----:B------:R-:W-:-:S07]  /*5180*/  IMAD R22, R9, R156, RZ ;  /* 0x0000009c09167224 */ /* 0x000fce00078e02ff */
.L_x_198:
[----:B------:R-:W-:Y:S05]  /*5190*/  BSYNC B1 ;  /* 0x0000000000017941 */ /* 0x000fea0003800000 */
.L_x_197:
[----:B0-----:R-:W-:Y:S01]  /*51a0*/  @!P5 IMAD R9, R40, R155, R22 ;  /* 0x0000009b2809d224 */ /* 0x001fe200078e0216 */
[----:B------:R-:W-:Y:S04]  /*51b0*/  BSSY B1, `(.L_x_199) ;  /* 0x0000006000017945 */ /* 0x000fe80003800000 */
[----:B------:R0:W-:Y:S01]  /*51c0*/  @!P5 STG.E.U8 desc[UR36][R6.64+0x20], R9 ;  /* 0x000020090600d986 */ /* 0x0001e2000c101124 */
[----:B------:R-:W-:Y:S05]  /*51d0*/  @P1 BRA `(.L_x_200) ;  /* 0x00000000000c1947 */ /* 0x000fea0003800000 */
[----:B--2---:R-:W0:Y:S02]  /*51e0*/  LDG.E.U8 R157, desc[UR36][R4.64+0x21] ;  /* 0x00002124049d7981 */ /* 0x004e24000c1e1100 */
[----:B0-----:R-:W-:-:S05]  /*51f0*/  PRMT R9, R157, 0x8880, RZ ;  /* 0x000088809d097816 */ /* 0x001fca00000000ff */
[----:B------:R-:W-:-:S07]  /*5200*/  IMAD R22, R9, R156, RZ ;  /* 0x0000009c09167224 */ /* 0x000fce00078e02ff */
.L_x_200:
[----:B------:R-:W-:Y:S05]  /*5210*/  BSYNC B1 ;  /* 0x0000000000017941 */ /* 0x000fea0003800000 */
.L_x_199:
        /* <DEDUP_REMOVED lines=11> */
.L_x_202:
[----:B------:R-:W-:Y:S05]  /*52d0*/  BSYNC B1 ;  /* 0x0000000000017941 */ /* 0x000fea0003800000 */
.L_x_201:
[----:B0-----:R-:W-:Y:S01]  /*52e0*/  @!P4 IMAD R9, R42, R155, R22 ;  /* 0x0000009b2a09c224 */ /* 0x001fe200078e0216 */
[----:B------:R-:W-:Y:S04]  /*52f0*/  BSSY B1, `(.L_x_203) ;  /* 0x0000006000017945 */ /* 0x000fe80003800000 */
[----:B------:R0:W-:Y:S01]  /*5300*/  @!P4 STG.E.U8 desc[UR36][R10.64+0x20], R9 ;  /* 0x000020090a00c986 */ /* 0x0001e2000c101124 */
[----:B------:R-:W-:Y:S05]  /*5310*/  @P3 BRA `(.L_x_204) ;  /* 0x00000000000c3947 */ /* 0x000fea0003800000 */
[----:B--2---:R-:W0:Y:S02]  /*5320*/  LDG.E.U8 R157, desc[UR36][R12.64+0x21] ;  /* 0x000021240c9d7981 */ /* 0x004e24000c1e1100 */
[----:B0-----:R-:W-:-:S05]  /*5330*/  PRMT R9, R157, 0x8880, RZ ;  /* 0x000088809d097816 */ /* 0x001fca00000000ff */
[----:B------:R-:W-:-:S07]  /*5340*/  IMAD R22, R9, R156, RZ ;  /* 0x0000009c09167224 */ /* 0x000fce00078e02ff */
.L_x_204:
[----:B------:R-:W-:Y:S05]  /*5350*/  BSYNC B1 ;  /* 0x0000000000017941 */ /* 0x000fea0003800000 */
.L_x_203:
[----:B------:R-:W-:Y:S01]  /*5360*/  @!P3 IMAD R43, R43, R155, R22 ;  /* 0x0000009b2b2bb224 */ /* 0x000fe200078e0216 */
[----:B------:R-:W-:Y:S04]  /*5370*/  BSSY B1, `(.L_x_205) ;  /* 0x0000006000017945 */ /* 0x000fe80003800000 */
[----:B------:R0:W-:Y:S01]  /*5380*/  @!P3 STG.E.U8 desc[UR36][R10.64+0x21], R43 ;  /* 0x0000212b0a00b986 */ /* 0x0001e2000c101124 */
[----:B------:R-:W-:Y:S05]  /*5390*/  @P5 BRA `(.L_x_206) ;  /* 0x00000000000c5947 */ /* 0x000fea0003800000 */
[----:B--2---:R-:W0:Y:S02]  /*53a0*/  LDG.E.U8 R157, desc[UR36][R4.64+0x28] ;  /* 0x00002824049d7981 */ /* 0x004e24000c1e1100 */
[----:B0-----:R-:W-:-:S05]  /*53b0*/  PRMT R9, R157, 0x8880, RZ ;  /* 0x000088809d097816 */ /* 0x001fca00000000ff */
[----:B------:R-:W-:-:S07]  /*53c0*/  IMAD R22, R9, R156, RZ ;  /* 0x0000009c09167224 */ /* 0x000fce00078e02ff */
.L_x_206:
[----:B------:R-:W-:Y:S05]  /*53d0*/  BSYNC B1 ;  /* 0x0000000000017941 */ /* 0x000fea0003800000 */
.L_x_205:
[----:B0-----:R-:W-:Y:S01]  /*53e0*/  @!P5 IMAD R9, R44, R155, R22 ;  /* 0x0000009b2c09d224 */ /* 0x001fe200078e0216 */
[----:B------:R-:W-:Y:S04]  /*53f0*/  BSSY B1, `(.L_x_207) ;  /* 0x0000006000017945 */ /* 0x000fe80003800000 */
[----:B------:R0:W-:Y:S01]  /*5400*/  @!P5 STG.E.U8 desc[UR36][R6.64+0x28], R9 ;  /* 0x000028090600d986 */ /* 0x0001e2000c101124 */
[----:B------:R-:W-:Y:S05]  /*5410*/  @P1 BRA `(.L_x_208) ;  /* 0x00000000000c1947 */ /* 0x000fea0003800000 */
[----:B--2---:R-:W0:Y:S02]  /*5420*/  LDG.E.U8 R157, desc[UR36][R4.64+0x29] ;  /* 0x00002924049d7981 */ /* 0x004e24000c1e1100 */
[----:B0-----:R-:W-:-:S05]  /*5430*/  PRMT R9, R157, 0x8880, RZ ;  /* 0x000088809d097816 */ /* 0x001fca00000000ff */
[----:B------:R-:W-:-:S07]  /*5440*/  IMAD R22, R9, R156, RZ ;  /* 0x0000009c09167224 */ /* 0x000fce00078e02ff */
.L_x_208:
[----:B------:R-:W-:Y:S05]  /*5450*/  BSYNC B1 ;  /* 0x0000000000017941 */ /* 0x000fea0003800000 */
.L_x_207:
        /* <DEDUP_REMOVED lines=11> */
.L_x_210:
[----:B------:R-:W-:Y:S05]  /*5510*/  BSYNC B1 ;  /* 0x0000000000017941 */ /* 0x000fea0003800000 */
.L_x_209:
[----:B0-----:R-:W-:Y:S01]  /*5520*/  @!P4 IMAD R9, R46, R155, R22 ;  /* 0x0000009b2e09c224 */ /* 0x001fe200078e0216 */
[----:B------:R-:W-:Y:S04]  /*5530*/  BSSY B1, `(.L_x_211) ;  /* 0x0000006000017945 */ /* 0x000fe80003800000 */
[----:B------:R0:W-:Y:S01]  /*5540*/  @!P4 STG.E.U8 desc[UR36][R10.64+0x28], R9 ;  /* 0x000028090a00c986 */ /* 0x0001e2000c101124 */
[----:B------:R-:W-:Y:S05]  /*5550*/  @P3 BRA `(.L_x_212) ;  /* 0x00000000000c3947 */ /* 0x000fea0003800000 */
[----:B--2---:R-:W0:Y:S02]  /*5560*/  LDG.E.U8 R157, desc[UR36][R12.64+0x29] ;  /* 0x000029240c9d7981 */ /* 0x004e24000c1e1100 */
[----:B0-----:R-:W-:-:S05]  /*5570*/  PRMT R9, R157, 0x8880, RZ ;  /* 0x000088809d097816 */ /* 0x001fca00000000ff */
[----:B------:R-:W-:-:S07]  /*5580*/  IMAD R22, R9, R156, RZ ;  /* 0x0000009c09167224 */ /* 0x000fce00078e02ff */
.L_x_212:
[----:B------:R-:W-:Y:S05]  /*5590*/  BSYNC B1 ;  /* 0x0000000000017941 */ /* 0x000fea0003800000 */
.L_x_211:
[----:B------:R-:W-:Y:S01]  /*55a0*/  @!P3 IMAD R47, R47, R155, R22 ;  /* 0x0000009b2f2fb224 */ /* 0x000fe200078e0216 */
[----:B------:R-:W-:Y:S04]  /*55b0*/  BSSY B1, `(.L_x_213) ;  /* 0x0000006000017945 */ /* 0x000fe80003800000 */
[----:B------:R0:W-:Y:S01]  /*55c0*/  @!P3 STG.E.U8 desc[UR36][R10.64+0x29], R47 ;  /* 0x0000292f0a00b986 */ /* 0x0001e2000c101124 */
[----:B------:R-:W-:Y:S05]  /*55d0*/  @P5 BRA `(.L_x_214) ;  /* 0x00000000000c5947 */ /* 0x000fea0003800000 */
[----:B--2---:R-:W0:Y:S02]  /*55e0*/  LDG.E.U8 R157, desc[UR36][R4.64+0x30] ;  /* 0x00003024049d7981 */ /* 0x004e24000c1e1100 */
[----:B0-----:R-:W-:-:S05]  /*55f0*/  PRMT R9, R157, 0x8880, RZ ;  /* 0x000088809d097816 */ /* 0x001fca00000000ff */
[----:B------:R-:W-:-:S07]  /*5600*/  IMAD R22, R9, R156, RZ ;  /* 0x0000009c09167224 */ /* 0x000fce00078e02ff */
.L_x_214:
[----:B------:R-:W-:Y:S05]  /*5610*/  BSYNC B1 ;  /* 0x0000000000017941 */ /* 0x000fea0003800000 */
.L_x_213:
[----:B0-----:R-:W-:Y:S01]  /*5620*/  @!P5 IMAD R9, R48, R155, R22 ;  /* 0x0000009b3009d224 */ /* 0x001fe200078e0216 */
[----:B------:R-:W-:Y:S04]  /*5630*/  BSSY B1, `(.L_x_215) ;  /* 0x0000006000017945 */ /* 0x000fe80003800000 */
[----:B------:R0:W-:Y:S01]  /*5640*/  @!P5 STG.E.U8 desc[UR36][R6.64+0x30], R9 ;  /* 0x000030090600d986 */ /* 0x0001e2000c101124 */
[----:B------:R-:W-:Y:S05]  /*5650*/  @P1 BRA `(.L_x_216) ;  /* 0x00000000000c1947 */ /* 0x000fea0003800000 */
[----:B--2---:R-:W0:Y:S02]  /*5660*/  LDG.E.U8 R157, desc[UR36][R4.64+0x31] ;  /* 0x00003124049d7981 */ /* 0x004e24000c1e1100 */
[----:B0-----:R-:W-:-:S05]  /*5670*/  PRMT R9, R157, 0x8880, RZ ;  /* 0x000088809d097816 */ /* 0x001fca00000000ff */
[----:B------:R-:W-:-:S07]  /*5680*/  IMAD R22, R9, R156, RZ ;  /* 0x0000009c09167224 */ /* 0x000fce00078e02ff */
.L_x_216:
[----:B------:R-:W-:Y:S05]  /*5690*/  BSYNC B1 ;  /* 0x0000000000017941 */ /* 0x000fea0003800000 */
.L_x_215:
        /* <DEDUP_REMOVED lines=11> */
.L_x_218:
[----:B------:R-:W-:Y:S05]  /*5750*/  BSYNC B1 ;  /* 0x0000000000017941 */ /* 0x000fea0003800000 */
.L_x_217:
[----:B0-----:R-:W-:Y:S01]  /*5760*/  @!P4 IMAD R9, R50, R155, R22 ;  /* 0x0000009b3209c224 */ /* 0x001fe200078e0216 */
[----:B------:R-:W-:Y:S04]  /*5770*/  BSSY B1, `(.L_x_219) ;  /* 0x0000006000017945 */ /* 0x000fe80003800000 */
[----:B------:R0:W-:Y:S01]  /*5780*/  @!P4 STG.E.U8 desc[UR36][R10.64+0x30], R9 ;  /* 0x000030090a00c986 */ /* 0x0001e2000c101124 */
[----:B------:R-:W-:Y:S05]  /*5790*/  @P3 BRA `(.L_x_220) ;  /* 0x00000000000c3947 */ /* 0x000fea0003800000 */
[----:B--2---:R-:W0:Y:S02]  /*57a0*/  LDG.E.U8 R157, desc[UR36][R12.64+0x31] ;  /* 0x000031240c9d7981 */ /* 0x004e24000c1e1100 */
[----:B0-----:R-:W-:-:S05]  /*57b0*/  PRMT R9, R157, 0x8880, RZ ;  /* 0x000088809d097816 */ /* 0x001fca00000000ff */
[----:B------:R-:W-:-:S07]  /*57c0*/  IMAD R22, R9, R156, RZ ;  /* 0x0000009c09167224 */ /* 0x000fce00078e02ff */
.L_x_220:
[----:B------:R-:W-:Y:S05]  /*57d0*/  BSYNC B1 ;  /* 0x0000000000017941 */ /* 0x000fea0003800000 */
.L_x_219:
[----:B------:R-:W-:Y:S01]  /*57e0*/  @!P3 IMAD R51, R51, R155, R22 ;  /* 0x0000009b3333b224 */ /* 0x000fe200078e0216 */
[----:B------:R-:W-:Y:S04]  /*57f0*/  BSSY B1, `(.L_x_221) ;  /* 0x0000006000017945 */ /* 0x000fe80003800000 */
[----:B------:R0:W-:Y:S01]  /*5800*/  @!P3 STG.E.U8 desc[UR36][R10.64+0x31], R51 ;  /* 0x000031330a00b986 */ /* 0x0001e2000c101124 */
[----:B------:R-:W-:Y:S05]  /*5810*/  @P5 BRA `(.L_x_222) ;  /* 0x00000000000c5947 */ /* 0x000fea0003800000 */
[----:B--2---:R-:W0:Y:S02]  /*5820*/  LDG.E.U8 R157, desc[UR36][R4.64+0x38] ;  /* 0x00003824049d7981 */ /* 0x004e24000c1e1100 */
[----:B0-----:R-:W-:-:S05]  /*5830*/  PRMT R9, R157, 0x8880, RZ ;  /* 0x000088809d097816 */ /* 0x001fca00000000ff */
[----:B------:R-:W-:-:S07]  /*5840*/  IMAD R22, R9, R156, RZ ;  /* 0x0000009c09167224 */ /* 0x000fce00078e02ff */
.L_x_222:
[----:B------:R-:W-:Y:S05]  /*5850*/  BSYNC B1 ;  /* 0x0000000000017941 */ /* 0x000fea0003800000 */
.L_x_221:
[----:B0-----:R-:W-:Y:S01]  /*5860*/  @!P5 IMAD R9, R52, R155, R22 ;  /* 0x0000009b3409d224 */ /* 0x001fe200078e0216 */
[----:B------:R-:W-:Y:S04]  /*5870*/  BSSY B1, `(.L_x_223) ;  /* 0x0000006000017945 */ /* 0x000fe80003800000 */
[----:B------:R0:W-:Y:S01]  /*5880*/  @!P5 STG.E.U8 desc[UR36][R6.64+0x38], R9 ;  /* 0x000038090600d986 */ /* 0x0001e2000c101124 */
[----:B------:R-:W-:Y:S05]  /*5890*/  @P1 BRA `(.L_x_224) ;  /* 0x00000000000c1947 */ /* 0x000fea0003800000 */
[----:B--2---:R-:W0:Y:S02]  /*58a0*/  LDG.E.U8 R157, desc[UR36][R4.64+0x39] ;  /* 0x00003924049d7981 */ /* 0x004e24000c1e1100 */
[----:B0-----:R-:W-:-:S05]  /*58b0*/  PRMT R9, R157, 0x8880, RZ ;  /* 0x000088809d097816 */ /* 0x001fca00000000ff */
[----:B------:R-:W-:-:S07]  /*58c0*/  IMAD R22, R9, R156, RZ ;  /* 0x0000009c09167224 */ /* 0x000fce00078e02ff */
.L_x_224:
[----:B------:R-:W-:Y:S05]  /*58d0*/  BSYNC B1 ;  /* 0x0000000000017941 */ /* 0x000fea0003800000 */
.L_x_223:
        /* <DEDUP_REMOVED lines=11> */
.L_x_226:
[----:B------:R-:W-:Y:S05]  /*5990*/  BSYNC B1 ;  /* 0x0000000000017941 */ /* 0x000fea0003800000 */
.L_x_225:
[----:B0-----:R-:W-:Y:S01]  /*59a0*/  @!P4 IMAD R9, R54, R155, R22 ;  /* 0x0000009b3609c224 */ /* 0x001fe200078e0216 */
[----:B------:R-:W-:Y:S04]  /*59b0*/  BSSY B1, `(.L_x_227) ;  /* 0x0000006000017945 */ /* 0x000fe80003800000 */
[----:B------:R0:W-:Y:S01]  /*59c0*/  @!P4 STG.E.U8 desc[UR36][R10.64+0x38], R9 ;  /* 0x000038090a00c986 */ /* 0x0001e2000c101124 */
[----:B------:R-:W-:Y:S05]  /*59d0*/  @P3 BRA `(.L_x_228) ;  /* 0x00000000000c3947 */ /* 0x000fea0003800000 */
[----:B--2---:R-:W0:Y:S02]  /*59e0*/  LDG.E.U8 R157, desc[UR36][R12.64+0x39] ;  /* 0x000039240c9d7981 */ /* 0x004e24000c1e1100 */
[----:B0-----:R-:W-:-:S05]  /*59f0*/  PRMT R9, R157, 0x8880, RZ ;  /* 0x000088809d097816 */ /* 0x001fca00000000ff */
[----:B------:R-:W-:-:S07]  /*5a00*/  IMAD R22, R9, R156, RZ ;  /* 0x0000009c09167224 */ /* 0x000fce00078e02ff */
.L_x_228:
[----:B------:R-:W-:Y:S05]  /*5a10*/  BSYNC B1 ;  /* 0x0000000000017941 */ /* 0x000fea0003800000 */
.L_x_227:
[----:B------:R-:W-:Y:S01]  /*5a20*/  @!P3 IMAD R55, R55, R155, R22 ;  /* 0x0000009b3737b224 */ /* 0x000fe200078e0216 */
[----:B------:R-:W-:Y:S04]  /*5a30*/  BSSY B1, `(.L_x_229) ;  /* 0x0000006000017945 */ /* 0x000fe80003800000 */
[----:B------:R0:W-:Y:S01]  /*5a40*/  @!P3 STG.E.U8 desc[UR36][R10.64+0x39], R55 ;  /* 0x000039370a00b986 */ /* 0x0001e2000c101124 */
[----:B------:R-:W-:Y:S05]  /*5a50*/  @P5 BRA `(.L_x_230) ;  /* 0x00000000000c5947 */ /* 0x000fea0003800000 */
[----:B--2---:R-:W0:Y:S02]  /*5a60*/  LDG.E.U8 R157, desc[UR36][R4.64+0x40] ;  /* 0x00004024049d7981 */ /* 0x004e24000c1e1100 */
[----:B0-----:R-:W-:-:S05]  /*5a70*/  PRMT R9, R157, 0x8880, RZ ;  /* 0x000088809d097816 */ /* 0x001fca00000000ff */
[----:B------:R-:W-:-:S07]  /*5a80*/  IMAD R22, R9, R156, RZ ;  /* 0x0000009c09167224 */ /* 0x000fce00078e02ff */
.L_x_230:
[----:B------:R-:W-:Y:S05]  /*5a90*/  BSYNC B1 ;  /* 0x0000000000017941 */ /* 0x000fea0003800000 */
.L_x_229:
[----:B0-----:R-:W-:Y:S01]  /*5aa0*/  @!P5 IMAD R9, R56, R155, R22 ;  /* 0x0000009b3809d224 */ /* 0x001fe200078e0216 */
[----:B------:R-:W-:Y:S04]  /*5ab0*/  BSSY B1, `(.L_x_231) ;  /* 0x0000006000017945 */ /* 0x000fe80003800000 */
[----:B------:R0:W-:Y:S01]  /*5ac0*/  @!P5 STG.E.U8 desc[UR36][R6.64+0x40], R9 ;  /* 0x000040090600d986 */ /* 0x0001e2000c101124 */
[----:B------:R-:W-:Y:S05]  /*5ad0*/  @P1 BRA `(.L_x_232) ;  /* 0x00000000000c1947 */ /* 0x000fea0003800000 */
[----:B--2---:R-:W0:Y:S02]  /*5ae0*/  LDG.E.U8 R157, desc[UR36][R4.64+0x41] ;  /* 0x00004124049d7981 */ /* 0x004e24000c1e1100 */
[----:B0-----:R-:W-:-:S05]  /*5af0*/  PRMT R9, R157, 0x8880, RZ ;  /* 0x000088809d097816 */ /* 0x001fca00000000ff */
[----:B------:R-:W-:-:S07]  /*5b00*/  IMAD R22, R9, R156, RZ ;  /* 0x0000009c09167224 */ /* 0x000fce00078e02ff */
.L_x_232:
[----:B------:R-:W-:Y:S05]  /*5b10*/  BSYNC B1 ;  /* 0x0000000000017941 */ /* 0x000fea0003800000 */
.L_x_231:
        /* <DEDUP_REMOVED lines=11> */
.L_x_234:
[----:B------:R-:W-:Y:S05]  /*5bd0*/  BSYNC B1 ;  /* 0x0000000000017941 */ /* 0x000fea0003800000 */
.L_x_233:
[----:B0-----:R-:W-:Y:S01]  /*5be0*/  @!P4 IMAD R9, R58, R155, R22 ;  /* 0x0000009b3a09c224 */ /* 0x001fe200078e0216 */
[----:B------:R-:W-:Y:S04]  /*5bf0*/  BSSY B1, `(.L_x_235) ;  /* 0x0000006000017945 */ /* 0x000fe80003800000 */
[----:B------:R0:W-:Y:S01]  /*5c00*/  @!P4 STG.E.U8 desc[UR36][R10.64+0x40], R9 ;  /* 0x000040090a00c986 */ /* 0x0001e2000c101124 */
[----:B------:R-:W-:Y:S05]  /*5c10*/  @P3 BRA `(.L_x_236) ;  /* 0x00000000000c3947 */ /* 0x000fea0003800000 */
[----:B--2---:R-:W0:Y:S02]  /*5c20*/  LDG.E.U8 R157, desc[UR36][R12.64+0x41] ;  /* 0x000041240c9d7981 */ /* 0x004e24000c1e1100 */
[----:B0-----:R-:W-:-:S05]  /*5c30*/  PRMT R9, R157, 0x8880, RZ ;  /* 0x000088809d097816 */ /* 0x001fca00000000ff */
[----:B------:R-:W-:-:S07]  /*5c40*/  IMAD R22, R9, R156, RZ ;  /* 0x0000009c09167224 */ /* 0x000fce00078e02ff */
.L_x_236:
[----:B------:R-:W-:Y:S05]  /*5c50*/  BSYNC B1 ;  /* 0x0000000000017941 */ /* 0x000fea0003800000 */
.L_x_235:
[----:B------:R-:W-:Y:S01]  /*5c60*/  @!P3 IMAD R59, R59, R155, R22 ;  /* 0x0000009b3b3bb224 */ /* 0x000fe200078e0216 */
[----:B------:R-:W-:Y:S04]  /*5c70*/  BSSY B1, `(.L_x_237) ;  /* 0x0000006000017945 */ /* 0x000fe80003800000 */
[----:B------:R0:W-:Y:S01]  /*5c80*/  @!P3 STG.E.U8 desc[UR36][R10.64+0x41], R59 ;  /* 0x0000413b0a00b986 */ /* 0x0001e2000c101124 */
[----:B------:R-:W-:Y:S05]  /*5c90*/  @P5 BRA `(.L_x_238) ;  /* 0x00000000000c5947 */ /* 0x000fea0003800000 */
[----:B--2---:R-:W0:Y:S02]  /*5ca0*/  LDG.E.U8 R157, desc[UR36][R4.64+0x48] ;  /* 0x00004824049d7981 */ /* 0x004e24000c1e1100 */
[----:B0-----:R-:W-:-:S05]  /*5cb0*/  PRMT R9, R157, 0x8880, RZ ;  /* 0x000088809d097816 */ /* 0x001fca00000000ff */
[----:B------:R-:W-:-:S07]  /*5cc0*/  IMAD R22, R9, R156, RZ ;  /* 0x0000009c09167224 */ /* 0x000fce00078e02ff */
.L_x_238:
[----:B------:R-:W-:Y:S05]  /*5cd0*/  BSYNC B1 ;  /* 0x0000000000017941 */ /* 0x000fea0003800000 */
.L_x_237:
[----:B0-----:R-:W-:Y:S01]  /*5ce0*/  @!P5 IMAD R9, R60, R155, R22 ;  /* 0x0000009b3c09d224 */ /* 0x001fe200078e0216 */
[----:B------:R-:W-:Y:S04]  /*5cf0*/  BSSY B1, `(.L_x_239) ;  /* 0x0000006000017945 */ /* 0x000fe80003800000 */
[----:B------:R0:W-:Y:S01]  /*5d00*/  @!P5 STG.E.U8 desc[UR36][R6.64+0x48], R9 ;  /* 0x000048090600d986 */ /* 0x0001e2000c101124 */
[----:B------:R-:W-:Y:S05]  /*5d10*/  @P1 BRA `(.L_x_240) ;  /* 0x00000000000c1947 */ /* 0x000fea0003800000 */
[----:B--2---:R-:W0:Y:S02]  /*5d20*/  LDG.E.U8 R157, desc[UR36][R4.64+0x49] ;  /* 0x00004924049d7981 */ /* 0x004e24000c1e1100 */
[----:B0-----:R-:W-:-:S05]  /*5d30*/  PRMT R9, R157, 0x8880, RZ ;  /* 0x000088809d097816 */ /* 0x001fca00000000ff */
[----:B------:R-:W-:-:S07]  /*5d40*/  IMAD R22, R9, R156, RZ ;  /* 0x0000009c09167224 */ /* 0x000fce00078e02ff */
.L_x_240:
[----:B------:R-:W-:Y:S05]  /*5d50*/  BSYNC B1 ;  /* 0x0000000000017941 */ /* 0x000fea0003800000 */
.L_x_239:
        /* <DEDUP_REMOVED lines=11> */
.L_x_242:
[----:B------:R-:W-:Y:S05]  /*5e10*/  BSYNC B1 ;  /* 0x0000000000017941 */ /* 0x000fea0003800000 */
.L_x_241:
[----:B0-----:R-:W-:Y:S01]  /*5e20*/  @!P4 IMAD R9, R62, R155, R22 ;  /* 0x0000009b3e09c224 */ /* 0x001fe200078e0216 */
[----:B------:R-:W-:Y:S04]  /*5e30*/  BSSY B1, `(.L_x_243) ;  /* 0x0000006000017945 */ /* 0x000fe80003800000 */
[----:B------:R0:W-:Y:S01]  /*5e40*/  @!P4 STG.E.U8 desc[UR36][R10.64+0x48], R9 ;  /* 0x000048090a00c986 */ /* 0x0001e2000c101124 */
[----:B------:R-:W-:Y:S05]  /*5e50*/  @P3 BRA `(.L_x_244) ;  /* 0x00000000000c3947 */ /* 0x000fea0003800000 */
[----:B--2---:R-:W0:Y:S02]  /*5e60*/  LDG.E.U8 R157, desc[UR36][R12.64+0x49] ;  /* 0x000049240c9d7981 */ /* 0x004e24000c1e1100 */
[----:B0-----:R-:W-:-:S05]  /*5e70*/  PRMT R9, R157, 0x8880, RZ ;  /* 0x000088809d097816 */ /* 0x001fca00000000ff */
[----:B------:R-:W-:-:S07]  /*5e80*/  IMAD R22, R9, R156, RZ ;  /* 0x0000009c09167224 */ /* 0x000fce00078e02ff */
.L_x_244:
[----:B------:R-:W-:Y:S05]  /*5e90*/  BSYNC B1 ;  /* 0x0000000000017941 */ /* 0x000fea0003800000 */
.L_x_243:
[----:B------:R-:W-:Y:S01]  /*5ea0*/  @!P3 IMAD R63, R63, R155, R22 ;  /* 0x0000009b3f3fb224 */ /* 0x000fe200078e0216 */
[----:B------:R-:W-:Y:S04]  /*5eb0*/  BSSY B1, `(.L_x_245) ;  /* 0x0000006000017945 */ /* 0x000fe80003800000 */
[----:B------:R0:W-:Y:S01]  /*5ec0*/  @!P3 STG.E.U8 desc[UR36][R10.64+0x49], R63 ;  /* 0x0000493f0a00b986 */ /* 0x0001e2000c101124 */
[----:B------:R-:W-:Y:S05]  /*5ed0*/  @P5 BRA `(.L_x_246) ;  /* 0x00000000000c5947 */ /* 0x000fea0003800000 */
[----:B--2---:R-:W0:Y:S02]  /*5ee0*/  LDG.E.U8 R157, desc[UR36][R4.64+0x50] ;  /* 0x00005024049d7981 */ /* 0x004e24000c1e1100 */
[----:B0-----:R-:W-:-:S05]  /*5ef0*/  PRMT R9, R157, 0x8880, RZ ;  /* 0x000088809d097816 */ /* 0x001fca00000000ff */
[----:B------:R-:W-:-:S07]  /*5f00*/  IMAD R22, R9, R156, RZ ;  /* 0x0000009c09167224 */ /* 0x000fce00078e02ff */
.L_x_246:
[----:B------:R-:W-:Y:S05]  /*5f10*/  BSYNC B1 ;  /* 0x0000000000017941 */ /* 0x000fea0003800000 */
.L_x_245:
[----:B0-----:R-:W-:Y:S01]  /*5f20*/  @!P5 IMAD R9, R64, R155, R22 ;  /* 0x0000009b4009d224 */ /* 0x001fe200078e0216 */
[----:B------:R-:W-:Y:S04]  /*5f30*/  BSSY B1, `(.L_x_247) ;  /* 0x0000006000017945 */ /* 0x000fe80003800000 */
[----:B------:R0:W-:Y:S01]  /*5f40*/  @!P5 STG.E.U8 desc[UR36][R6.64+0x50], R9 ;  /* 0x000050090600d986 */ /* 0x0001e2000c101124 */
[----:B------:R-:W-:Y:S05]  /*5f50*/  @P1 BRA `(.L_x_248) ;  /* 0x00000000000c1947 */ /* 0x000fea0003800000 */
[----:B--2---:R-:W0:Y:S02]  /*5f60*/  LDG.E.U8 R157, desc[UR36][R4.64+0x51] ;  /* 0x00005124049d7981 */ /* 0x004e24000c1e1100 */
[----:B0-----:R-:W-:-:S05]  /*5f70*/  PRMT R9, R157, 0x8880, RZ ;  /* 0x000088809d097816 */ /* 0x001fca00000000ff */
[----:B------:R-:W-:-:S07]  /*5f80*/  IMAD R22, R9, R156, RZ ;  /* 0x0000009c09167224 */ /* 0x000fce00078e02ff */
.L_x_248:
[----:B------:R-:W-:Y:S05]  /*5f90*/  BSYNC B1 ;  /* 0x0000000000017941 */ /* 0x000fea0003800000 */
.L_x_247:
        /* <DEDUP_REMOVED lines=11> */
.L_x_250:
[----:B------:R-:W-:Y:S05]  /*6050*/  BSYNC B1 ;  /* 0x0000000000017941 */ /* 0x000fea0003800000 */
.L_x_249:
[----:B0-----:R-:W-:Y:S01]  /*6060*/  @!P4 IMAD R9, R66, R155, R22 ;  /* 0x0000009b4209c224 */ /* 0x001fe200078e0216 */
[----:B------:R-:W-:Y:S04]  /*6070*/  BSSY B1, `(.L_x_251) ;  /* 0x0000006000017945 */ /* 0x000fe80003800000 */
[----:B------:R0:W-:Y:S01]  /*6080*/  @!P4 STG.E.U8 desc[UR36][R10.64+0x50], R9 ;  /* 0x000050090a00c986 */ /* 0x0001e2000c101124 */
[----:B------:R-:W-:Y:S05]  /*6090*/  @P3 BRA `(.L_x_252) ;  /* 0x00000000000c3947 */ /* 0x000fea0003800000 */
[----:B--2---:R-:W0:Y:S02]  /*60a0*/  LDG.E.U8 R157, desc[UR36][R12.64+0x51] ;  /* 0x000051240c9d7981 */ /* 0x004e24000c1e1100 */
[----:B0-----:R-:W-:-:S05]  /*60b0*/  PRMT R9, R157, 0x8880, RZ ;  /* 0x000088809d097816 */ /* 0x001fca00000000ff */
[----:B------:R-:W-:-:S07]  /*60c0*/  IMAD R22, R9, R156, RZ ;  /* 0x0000009c09167224 */ /* 0x000fce00078e02ff */
.L_x_252:
[----:B------:R-:W-:Y:S05]  /*60d0*/  BSYNC B1 ;  /* 0x0000000000017941 */ /* 0x000fea0003800000 */
.L_x_251:
[----:B------:R-:W-:Y:S01]  /*60e0*/  @!P3 IMAD R67, R67, R155, R22 ;  /* 0x0000009b4343b224 */ /* 0x000fe200078e0216 */
[----:B------:R-:W-:Y:S04]  /*60f0*/  BSSY B1, `(.L_x_253) ;  /* 0x0000006000017945 */ /* 0x000fe80003800000 */
[----:B------:R0:W-:Y:S01]  /*6100*/  @!P3 STG.E.U8 desc[UR36][R10.64+0x51], R67 ;  /* 0x000051430a00b986 */ /* 0x0001e2000c101124 */
[----:B------:R-:W-:Y:S05]  /*6110*/  @P5 BRA `(.L_x_254) ;  /* 0x00000000000c5947 */ /* 0x000fea0003800000 */
[----:B--2---:R-:W0:Y:S02]  /*6120*/  LDG.E.U8 R157, desc[UR36][R4.64+0x58] ;  /* 0x00005824049d7981 */ /* 0x004e24000c1e1100 */
[----:B0-----:R-:W-:-:S05]  /*6130*/  PRMT R9, R157, 0x8880, RZ ;  /* 0x000088809d097816 */ /* 0x001fca00000000ff */
[----:B------:R-:W-:-:S07]  /*6140*/  IMAD R22, R9, R156, RZ ;  /* 0x0000009c09167224 */ /* 0x000fce00078e02ff */
.L_x_254:
[----:B------:R-:W-:Y:S05]  /*6150*/  BSYNC B1 ;  /* 0x0000000000017941 */ /* 0x000fea0003800000 */
.L_x_253:
[----:B0-----:R-:W-:Y:S01]  /*6160*/  @!P5 IMAD R9, R68, R155, R22 ;  /* 0x0000009b4409d224 */ /* 0x001fe200078e0216 */
[----:B------:R-:W-:Y:S04]  /*6170*/  BSSY B1, `(.L_x_255) ;  /* 0x0000006000017945 */ /* 0x000fe80003800000 */
[----:B------:R0:W-:Y:S01]  /*6180*/  @!P5 STG.E.U8 desc[UR36][R6.64+0x58], R9 ;  /* 0x000058090600d986 */ /* 0x0001e2000c101124 */
[----:B------:R-:W-:Y:S05]  /*6190*/  @P1 BRA `(.L_x_256) ;  /* 0x00000000000c1947 */ /* 0x000fea0003800000 */
[----:B--2---:R-:W0:Y:S02]  /*61a0*/  LDG.E.U8 R157, desc[UR36][R4.64+0x59] ;  /* 0x00005924049d7981 */ /* 0x004e24000c1e1100 */
[----:B0-----:R-:W-:-:S05]  /*61b0*/  PRMT R9, R157, 0x8880, RZ ;  /* 0x000088809d097816 */ /* 0x001fca00000000ff */
[----:B------:R-:W-:-:S07]  /*61c0*/  IMAD R22, R9, R156, RZ ;  /* 0x0000009c09167224 */ /* 0x000fce00078e02ff */
.L_x_256:
[----:B------:R-:W-:Y:S05]  /*61d0*/  BSYNC B1 ;  /* 0x0000000000017941 */ /* 0x000fea0003800000 */
.L_x_255:
        /* <DEDUP_REMOVED lines=11> */
.L_x_258:
[----:B------:R-:W-:Y:S05]  /*6290*/  BSYNC B1 ;  /* 0x0000000000017941 */ /* 0x000fea0003800000 */
.L_x_257:
[----:B0-----:R-:W-:Y:S01]  /*62a0*/  @!P4 IMAD R9, R70, R155, R22 ;  /* 0x0000009b4609c224 */ /* 0x001fe200078e0216 */
[----:B------:R-:W-:Y:S04]  /*62b0*/  BSSY B1, `(.L_x_259) ;  /* 0x0000006000017945 */ /* 0x000fe80003800000 */
[----:B------:R0:W-:Y:S01]  /*62c0*/  @!P4 STG.E.U8 desc[UR36][R10.64+0x58], R9 ;  /* 0x000058090a00c986 */ /* 0x0001e2000c101124 */
[----:B------:R-:W-:Y:S05]  /*62d0*/  @P3 BRA `(.L_x_260) ;  /* 0x00000000000c3947 */ /* 0x000fea0003800000 */
[----:B--2---:R-:W0:Y:S02]  /*62e0*/  LDG.E.U8 R157, desc[UR36][R12.64+0x59] ;  /* 0x000059240c9d7981 */ /* 0x004e24000c1e1100 */
[----:B0-----:R-:W-:-:S05]  /*62f0*/  PRMT R9, R157, 0x8880, RZ ;  /* 0x000088809d097816 */ /* 0x001fca00000000ff */
[----:B------:R-:W-:-:S07]  /*6300*/  IMAD R22, R9, R156, RZ ;  /* 0x0000009c09167224 */ /* 0x000fce00078e02ff */
.L_x_260:
[----:B------:R-:W-:Y:S05]  /*6310*/  BSYNC B1 ;  /* 0x0000000000017941 */ /* 0x000fea0003800000 */
.L_x_259:
[----:B------:R-:W-:Y:S01]  /*6320*/  @!P3 IMAD R71, R71, R155, R22 ;  /* 0x0000009b4747b224 */ /* 0x000fe200078e0216 */
[----:B------:R-:W-:Y:S04]  /*6330*/  BSSY B1, `(.L_x_261) ;  /* 0x0000006000017945 */ /* 0x000fe80003800000 */
[----:B------:R0:W-:Y:S01]  /*6340*/  @!P3 STG.E.U8 desc[UR36][R10.64+0x59], R71 ;  /* 0x000059470a00b986 */ /* 0x0001e2000c101124 */
[----:B------:R-:W-:Y:S05]  /*6350*/  @P5 BRA `(.L_x_262) ;  /* 0x00000000000c5947 */ /* 0x000fea0003800000 */
[----:B--2---:R-:W0:Y:S02]  /*6360*/  LDG.E.U8 R157, desc[UR36][R4.64+0x60] ;  /* 0x00006024049d7981 */ /* 0x004e24000c1e1100 */
[----:B0-----:R-:W-:-:S05]  /*6370*/  PRMT R9, R157, 0x8880, RZ ;  /* 0x000088809d097816 */ /* 0x001fca00000000ff */
[----:B------:R-:W-:-:S07]  /*6380*/  IMAD R22, R9, R156, RZ ;  /* 0x0000009c09167224 */ /* 0x000fce00078e02ff */
.L_x_262:
[----:B------:R-:W-:Y:S05]  /*6390*/  BSYNC B1 ;  /* 0x0000000000017941 */ /* 0x000fea0003800000 */
.L_x_261:
[----:B0-----:R-:W-:Y:S01]  /*63a0*/  @!P5 IMAD R9, R72, R155, R22 ;  /* 0x0000009b4809d224 */ /* 0x001fe200078e0216 */
[----:B------:R-:W-:Y:S04]  /*63b0*/  BSSY B1, `(.L_x_263) ;  /* 0x0000006000017945 */ /* 0x000fe80003800000 */
[----:B------:R0:W-:Y:S01]  /*63c0*/  @!P5 STG.E.U8 desc[UR36][R6.64+0x60], R9 ;  /* 0x000060090600d986 */ /* 0x0001e2000c101124 */
[----:B------:R-:W-:Y:S05]  /*63d0*/  @P1 BRA `(.L_x_264) ;  /* 0x00000000000c1947 */ /* 0x000fea0003800000 */
[----:B--2---:R-:W0:Y:S02]  /*63e0*/  LDG.E.U8 R157, desc[UR36][R4.64+0x61] ;  /* 0x00006124049d7981 */ /* 0x004e24000c1e1100 */
[----:B0-----:R-:W-:-:S05]  /*63f0*/  PRMT R9, R157, 0x8880, RZ ;  /* 0x000088809d097816 */ /* 0x001fca00000000ff */
[----:B------:R-:W-:-:S07]  /*6400*/  IMAD R22, R9, R156, RZ ;  /* 0x0000009c09167224 */ /* 0x000fce00078e02ff */
.L_x_264:
[----:B------:R-:W-:Y:S05]  /*6410*/  BSYNC B1 ;  /* 0x0000000000017941 */ /* 0x000fea0003800000 */
.L_x_263:
        /* <DEDUP_REMOVED lines=11> */
.L_x_266:
[----:B------:R-:W-:Y:S05]  /*64d0*/  BSYNC B1 ;  /* 0x0000000000017941 */ /* 0x000fea0003800000 */
.L_x_265:
[----:B0-----:R-:W-:Y:S01]  /*64e0*/  @!P4 IMAD R9, R74, R155, R22 ;  /* 0x0000009b4a09c224 */ /* 0x001fe200078e0216 */
[----:B------:R-:W-:Y:S04]  /*64f0*/  BSSY B1, `(.L_x_267) ;  /* 0x0000006000017945 */ /* 0x000fe80003800000 */
[----:B------:R0:W-:Y:S01]  /*6500*/  @!P4 STG.E.U8 desc[UR36][R10.64+0x60], R9 ;  /* 0x000060090a00c986 */ /* 0x0001e2000c101124 */
[----:B------:R-:W-:Y:S05]  /*6510*/  @P3 BRA `(.L_x_268) ;  /* 0x00000000000c3947 */ /* 0x000fea0003800000 */
[----:B--2---:R-:W0:Y:S02]  /*6520*/  LDG.E.U8 R157, desc[UR36][R12.64+0x61] ;  /* 0x000061240c9d7981 */ /* 0x004e24000c1e1100 */
[----:B0-----:R-:W-:-:S05]  /*6530*/  PRMT R9, R157, 0x8880, RZ ;  /* 0x000088809d097816 */ /* 0x001fca00000000ff */
[----:B------:R-:W-:-:S07]  /*6540*/  IMAD R22, R9, R156, RZ ;  /* 0x0000009c09167224 */ /* 0x000fce00078e02ff */
.L_x_268:
[----:B------:R-:W-:Y:S05]  /*6550*/  BSYNC B1 ;  /* 0x0000000000017941 */ /* 0x000fea0003800000 */
.L_x_267:
[----:B------:R-:W-:Y:S01]  /*6560*/  @!P3 IMAD R75, R75, R155, R22 ;  /* 0x0000009b4b4bb224 */ /* 0x000fe200078e0216 */
[----:B------:R-:W-:Y:S04]  /*6570*/  BSSY B1, `(.L_x_269) ;  /* 0x0000006000017945 */ /* 0x000fe80003800000 */
[----:B------:R0:W-:Y:S01]  /*6580*/  @!P3 STG.E.U8 desc[UR36][R10.64+0x61], R75 ;  /* 0x0000614b0a00b986 */ /* 0x0001e2000c101124 */
[----:B------:R-:W-:Y:S05]  /*6590*/  @P5 BRA `(.L_x_270) ;  /* 0x00000000000c5947 */ /* 0x000fea0003800000 */
[----:B--2---:R-:W0:Y:S02]  /*65a0*/  LDG.E.U8 R157, desc[UR36][R4.64+0x68] ;  /* 0x00006824049d7981 */ /* 0x004e24000c1e1100 */
[----:B0-----:R-:W-:-:S05]  /*65b0*/  PRMT R9, R157, 0x8880, RZ ;  /* 0x000088809d097816 */ /* 0x001fca00000000ff */
[----:B------:R-:W-:-:S07]  /*65c0*/  IMAD R22, R9, R156, RZ ;  /* 0x0000009c09167224 */ /* 0x000fce00078e02ff */
.L_x_270:
[----:B------:R-:W-:Y:S05]  /*65d0*/  BSYNC B1 ;  /* 0x0000000000017941 */ /* 0x000fea0003800000 */
.L_x_269:
[----:B0-----:R-:W-:Y:S01]  /*65e0*/  @!P5 IMAD R9, R76, R155, R22 ;  /* 0x0000009b4c09d224 */ /* 0x001fe200078e0216 */
[----:B------:R-:W-:Y:S04]  /*65f0*/  BSSY B1, `(.L_x_271) ;  /* 0x0000006000017945 */ /* 0x000fe80003800000 */
[----:B------:R0:W-:Y:S01]  /*6600*/  @!P5 STG.E.U8 desc[UR36][R6.64+0x68], R9 ;  /* 0x000068090600d986 */ /* 0x0001e2000c101124 */
[----:B------:R-:W-:Y:S05]  /*6610*/  @P1 BRA `(.L_x_272) ;  /* 0x00000000000c1947 */ /* 0x000fea0003800000 */
[----:B--2---:R-:W0:Y:S02]  /*6620*/  LDG.E.U8 R157, desc[UR36][R4.64+0x69] ;  /* 0x00006924049d7981 */ /* 0x004e24000c1e1100 */
[----:B0-----:R-:W-:-:S05]  /*6630*/  PRMT R9, R157, 0x8880, RZ ;  /* 0x000088809d097816 */ /* 0x001fca00000000ff */
[----:B------:R-:W-:-:S07]  /*6640*/  IMAD R22, R9, R156, RZ ;  /* 0x0000009c09167224 */ /* 0x000fce00078e02ff */
.L_x_272:
[----:B------:R-:W-:Y:S05]  /*6650*/  BSYNC B1 ;  /* 0x0000000000017941 */ /* 0x000fea0003800000 */
.L_x_271:
        /* <DEDUP_REMOVED lines=11> */
.L_x_274:
[----:B------:R-:W-:Y:S05]  /*6710*/  BSYNC B1 ;  /* 0x0000000000017941 */ /* 0x000fea0003800000 */
.L_x_273:
[----:B0-----:R-:W-:Y:S01]  /*6720*/  @!P4 IMAD R9, R78, R155, R22 ;  /* 0x0000009b4e09c224 */ /* 0x001fe200078e0216 */
[----:B------:R-:W-:Y:S04]  /*6730*/  BSSY B1, `(.L_x_275) ;  /* 0x0000006000017945 */ /* 0x000fe80003800000 */
[----:B------:R0:W-:Y:S01]  /*6740*/  @!P4 STG.E.U8 desc[UR36][R10.64+0x68], R9 ;  /* 0x000068090a00c986 */ /* 0x0001e2000c101124 */
[----:B------:R-:W-:Y:S05]  /*6750*/  @P3 BRA `(.L_x_276) ;  /* 0x00000000000c3947 */ /* 0x000fea0003800000 */
[----:B--2---:R-:W0:Y:S02]  /*6760*/  LDG.E.U8 R157, desc[UR36][R12.64+0x69] ;  /* 0x000069240c9d7981 */ /* 0x004e24000c1e1100 */
[----:B0-----:R-:W-:-:S05]  /*6770*/  PRMT R9, R157, 0x8880, RZ ;  /* 0x000088809d097816 */ /* 0x001fca00000000ff */
[----:B------:R-:W-:-:S07]  /*6780*/  IMAD R22, R9, R156, RZ ;  /* 0x0000009c09167224 */ /* 0x000fce00078e02ff */
.L_x_276:
[----:B------:R-:W-:Y:S05]  /*6790*/  BSYNC B1 ;  /* 0x0000000000017941 */ /* 0x000fea0003800000 */
.L_x_275:
[----:B------:R-:W-:Y:S01]  /*67a0*/  @!P3 IMAD R79, R79, R155, R22 ;  /* 0x0000009b4f4fb224 */ /* 0x000fe200078e0216 */
[----:B------:R-:W-:Y:S04]  /*67b0*/  BSSY B1, `(.L_x_277) ;  /* 0x0000006000017945 */ /* 0x000fe80003800000 */
[----:B------:R0:W-:Y:S01]  /*67c0*/  @!P3 STG.E.U8 desc[UR36][R10.64+0x69], R79 ;  /* 0x0000694f0a00b986 */ /* 0x0001e2000c101124 */
[----:B------:R-:W-:Y:S05]  /*67d0*/  @P5 BRA `(.L_x_278) ;  /* 0x00000000000c5947 */ /* 0x000fea0003800000 */
[----:B--2---:R-:W0:Y:S02]  /*67e0*/  LDG.E.U8 R157, desc[UR36][R4.64+0x70] ;  /* 0x00007024049d7981 */ /* 0x004e24000c1e1100 */
[----:B0-----:R-:W-:-:S05]  /*67f0*/  PRMT R9, R157, 0x8880, RZ ;  /* 0x000088809d097816 */ /* 0x001fca00000000ff */
[----:B------:R-:W-:-:S07]  /*6800*/  IMAD R22, R9, R156, RZ ;  /* 0x0000009c09167224 */ /* 0x000fce00078e02ff */
.L_x_278:
[----:B------:R-:W-:Y:S05]  /*6810*/  BSYNC B1 ;  /* 0x0000000000017941 */ /* 0x000fea0003800000 */
.L_x_277:
[----:B0-----:R-:W-:Y:S01]  /*6820*/  @!P5 IMAD R9, R80, R155, R22 ;  /* 0x0000009b5009d224 */ /* 0x001fe200078e0216 */
[----:B------:R-:W-:Y:S04]  /*6830*/  BSSY B1, `(.L_x_279) ;  /* 0x0000006000017945 */ /* 0x000fe80003800000 */
[----:B------:R0:W-:Y:S01]  /*6840*/  @!P5 STG.E.U8 desc[UR36][R6.64+0x70], R9 ;  /* 0x000070090600d986 */ /* 0x0001e2000c101124 */
[----:B------:R-:W-:Y:S05]  /*6850*/  @P1 BRA `(.L_x_280) ;  /* 0x00000000000c1947 */ /* 0x000fea0003800000 */
[----:B--2---:R-:W0:Y:S02]  /*6860*/  LDG.E.U8 R157, desc[UR36][R4.64+0x71] ;  /* 0x00007124049d7981 */ /* 0x004e24000c1e1100 */
[----:B0-----:R-:W-:-:S05]  /*6870*/  PRMT R9, R157, 0x8880, RZ ;  /* 0x000088809d097816 */ /* 0x001fca00000000ff */
[----:B------:R-:W-:-:S07]  /*6880*/  IMAD R22, R9, R156, RZ ;  /* 0x0000009c09167224 */ /* 0x000fce00078e02ff */
.L_x_280:
[----:B------:R-:W-:Y:S05]  /*6890*/  BSYNC B1 ;  /* 0x0000000000017941 */ /* 0x000fea0003800000 */
.L_x_279:
[----:B------:R-:W-:Y:S01]  /*68a0*/  ISETP.LT.OR P4, PT, R3, 0x71, !P0 ;  /* 0x000000710300780c */ /* 0x000fe20004781670 */
[----:B------:R-:W-:Y:S01]  /*68b0*/  @!P1 IMAD R81, R81, R155, R22 ;  /* 0x0000009b51519224 */ /* 0x000fe200078e0216 */
[----:B------:R-:W-:Y:S01]  /*68c0*/  BSSY B1, `(.L_x_281) ;  /* 0x000000a000017945 */ /* 0x000fe20003800000 */
[C---:B------:R-:W-:Y:S02]  /*68d0*/  ISETP.LT.OR P3, PT, R3.reuse, 0x72, !P0 ;  /* 0x000000720300780c */ /* 0x040fe40004761670 */
        /* <DEDUP_REMOVED lines=8> */
.L_x_282:
[----:B------:R-:W-:Y:S05]  /*6960*/  BSYNC B1 ;  /* 0x0000000000017941 */ /* 0x000fea0003800000 */
.L_x_281:
[----:B0-----:R-:W-:Y:S01]  /*6970*/  @!P4 IMAD R9, R82, R155, R22 ;  /* 0x0000009b5209c224 */ /* 0x001fe200078e0216 */
[----:B------:R-:W-:Y:S04]  /*6980*/  BSSY B1, `(.L_x_283) ;  /* 0x0000006000017945 */ /* 0x000fe80003800000 */
[----:B------:R0:W-:Y:S01]  /*6990*/  @!P4 STG.E.U8 desc[UR36][R10.64+0x70], R9 ;  /* 0x000070090a00c986 */ /* 0x0001e2000c101124 */
[----:B------:R-:W-:Y:S05]  /*69a0*/  @P3 BRA `(.L_x_284) ;  /* 0x00000000000c3947 */ /* 0x000fea0003800000 */
[----:B--2---:R-:W0:Y:S02]  /*69b0*/  LDG.E.U8 R157, desc[UR36][R12.64+0x71] ;  /* 0x000071240c9d7981 */ /* 0x004e24000c1e1100 */
[----:B0-----:R-:W-:-:S05]  /*69c0*/  PRMT R9, R157, 0x8880, RZ ;  /* 0x000088809d097816 */ /* 0x001fca00000000ff */
[----:B------:R-:W-:-:S07]  /*69d0*/  IMAD R22, R9, R156, RZ ;  /* 0x0000009c09167224 */ /* 0x000fce00078e02ff */
.L_x_284:
[----:B------:R-:W-:Y:S05]  /*69e0*/  BSYNC B1 ;  /* 0x0000000000017941 */ /* 0x000fea0003800000 */
.L_x_283:
[----:B------:R-:W-:Y:S01]  /*69f0*/  @!P3 IMAD R83, R83, R155, R22 ;  /* 0x0000009b5353b224 */ /* 0x000fe200078e0216 */
[----:B------:R-:W-:Y:S04]  /*6a00*/  BSSY B1, `(.L_x_285) ;  /* 0x0000006000017945 */ /* 0x000fe80003800000 */
[----:B------:R0:W-:Y:S01]  /*6a10*/  @!P3 STG.E.U8 desc[UR36][R10.64+0x71], R83 ;  /* 0x000071530a00b986 */ /* 0x0001e2000c101124 */
[----:B------:R-:W-:Y:S05]  /*6a20*/  @P1 BRA `(.L_x_286) ;  /* 0x00000000000c1947 */ /* 0x000fea0003800000 */
[----:B--2---:R-:W0:Y:S02]  /*6a30*/  LDG.E.U8 R157, desc[UR36][R4.64+0x78] ;  /* 0x00007824049d7981 */ /* 0x004e24000c1e1100 */
[----:B0-----:R-:W-:-:S05]  /*6a40*/  PRMT R9, R157, 0x8880, RZ ;  /* 0x000088809d097816 */ /* 0x001fca00000000ff */
[----:B------:R-:W-:-:S07]  /*6a50*/  IMAD R22, R9, R156, RZ ;  /* 0x0000009c09167224 */ /* 0x000fce00078e02ff */
.L_x_286:
[----:B------:R-:W-:Y:S05]  /*6a60*/  BSYNC B1 ;  /* 0x0000000000017941 */ /* 0x000fea0003800000 */
.L_x_285:
[----:B0-----:R-:W-:Y:S01]  /*6a70*/  @!P1 IMAD R9, R84, R155, R22 ;  /* 0x0000009b54099224 */ /* 0x001fe200078e0216 */
[----:B------:R-:W-:Y:S04]  /*6a80*/  BSSY B1, `(.L_x_287) ;  /* 0x0000006000017945 */ /* 0x000fe80003800000 */
[----:B------:R0:W-:Y:S01]  /*6a90*/  @!P1 STG.E.U8 desc[UR36][R6.64+0x78], R9 ;  /* 0x0000780906009986 */ /* 0x0001e2000c101124 */
[----:B------:R-:W-:Y:S05]  /*6aa0*/  @P2 BRA `(.L_x_288) ;  /* 0x00000000000c2947 */ /* 0x000fea0003800000 */
[----:B--2---:R-:W0:Y:S02]  /*6ab0*/  LDG.E.U8 R157, desc[UR36][R4.64+0x79] ;  /* 0x00007924049d7981 */ /* 0x004e24000c1e1100 */
[----:B0-----:R-:W-:-:S05]  /*6ac0*/  PRMT R9, R157, 0x8880, RZ ;  /* 0x000088809d097816 */ /* 0x001fca00000000ff */
[----:B------:R-:W-:-:S07]  /*6ad0*/  IMAD R22, R9, R156, RZ ;  /* 0x0000009c09167224 */ /* 0x000fce00078e02ff */
.L_x_288:
[----:B------:R-:W-:Y:S05]  /*6ae0*/  BSYNC B1 ;  /* 0x0000000000017941 */ /* 0x000fea0003800000 */
.L_x_287:
[----:B------:R-:W-:Y:S01]  /*6af0*/  @!P2 IMAD R85, R85, R155, R22 ;  /* 0x0000009b5555a224 */ /* 0x000fe200078e0216 */
[----:B------:R-:W-:Y:S04]  /*6b00*/  BSSY B1, `(.L_x_289) ;  /* 0x0000006000017945 */ /* 0x000fe80003800000 */
[----:B------:R0:W-:Y:S01]  /*6b10*/  @!P2 STG.E.U8 desc[UR36][R6.64+0x79], R85 ;  /* 0x000079550600a986 */ /* 0x0001e2000c101124 */
[----:B------:R-:W-:Y:S05]  /*6b20*/  @P5 BRA `(.L_x_290) ;  /* 0x00000000000c5947 */ /* 0x000fea0003800000 */
[----:B--2---:R-:W2:Y:S02]  /*6b30*/  LDG.E.U8 R157, desc[UR36][R12.64+0x78] ;  /* 0x000078240c9d7981 */ /* 0x004ea4000c1e1100 */
[----:B--2---:R-:W-:-:S05]  /*6b40*/  PRMT R5, R157, 0x8880, RZ ;  /* 0x000088809d057816 */ /* 0x004fca00000000ff */
[----:B------:R-:W-:-:S07]  /*6b50*/  IMAD R22, R5, R156, RZ ;  /* 0x0000009c05167224 */ /* 0x000fce00078e02ff */
.L_x_290:
[----:B------:R-:W-:Y:S05]  /*6b60*/  BSYNC B1 ;  /* 0x0000000000017941 */ /* 0x000fea0003800000 */
.L_x_289:
[----:B------:R-:W-:Y:S01]  /*6b70*/  @!P5 IMAD R5, R86, R155, R22 ;  /* 0x0000009b5605d224 */ /* 0x000fe200078e0216 */
[----:B------:R-:W-:Y:S01]  /*6b80*/  ISETP.LT.OR P0, PT, R3, 0x7a, !P0 ;  /* 0x0000007a0300780c */ /* 0x000fe20004701670 */
[----:B------:R-:W-:Y:S03]  /*6b90*/  BSSY B1, `(.L_x_291) ;  /* 0x0000006000017945 */ /* 0x000fe60003800000 */
[----:B------:R0:W-:Y:S09]  /*6ba0*/  @!P5 STG.E.U8 desc[UR36][R10.64+0x78], R5 ;  /* 0x000078050a00d986 */ /* 0x0001f2000c101124 */
[----:B------:R-:W-:Y:S05]  /*6bb0*/  @P0 BRA `(.L_x_292) ;  /* 0x00000000000c0947 */ /* 0x000fea0003800000 */
[----:B--2---:R-:W2:Y:S02]  /*6bc0*/  LDG.E.U8 R157, desc[UR36][R12.64+0x79] ;  /* 0x000079240c9d7981 */ /* 0x004ea4000c1e1100 */
[----:B--2---:R-:W-:-:S05]  /*6bd0*/  PRMT R3, R157, 0x8880, RZ ;  /* 0x000088809d037816 */ /* 0x004fca00000000ff */
[----:B------:R-:W-:-:S07]  /*6be0*/  IMAD R22, R3, R156, RZ ;  /* 0x0000009c03167224 */ /* 0x000fce00078e02ff */
.L_x_292:
[----:B------:R-:W-:Y:S05]  /*6bf0*/  BSYNC B1 ;  /* 0x0000000000017941 */ /* 0x000fea0003800000 */
.L_x_291:
[----:B------:R-:W-:Y:S01]  /*6c00*/  IMAD R87, R87, R155, R22 ;  /* 0x0000009b57577224 */ /* 0x000fe200078e0216 */
[----:B------:R-:W-:Y:S06]  /*6c10*/  @P0 BRA `(.L_x_293) ;  /* 0x0000001800180947 */ /* 0x000fec0003800000 */
[----:B------:R0:W-:Y:S01]  /*6c20*/  STG.E.U8 desc[UR36][R10.64+0x79], R87 ;  /* 0x000079570a007986 */ /* 0x0001e2000c101124 */
[----:B------:R-:W-:Y:S05]  /*6c30*/  BRA `(.L_x_293) ;  /* 0x0000001800107947 */ /* 0x000fea0003800000 */
.L_x_36:
[C---:B------:R-:W-:Y:S02]  /*6c40*/  ISETP.GE.AND P2, PT, R0.reuse, 0x1, PT ;  /* 0x000000010000780c */ /* 0x040fe40003f46270 */
[----:B------:R-:W-:Y:S02]  /*6c50*/  ISETP.GE.AND P0, PT, R0, 0x9, PT ;  /* 0x000000090000780c */ /* 0x000fe40003f06270 */
[C---:B------:R-:W-:Y:S02]  /*6c60*/  ISETP.LT.OR P3, PT, R3.reuse, 0x1, !P2 ;  /* 0x000000010300780c */ /* 0x040fe40005761670 */
[C---:B------:R-:W-:Y:S02]  /*6c70*/  ISETP.LT.OR P5, PT, R3.reuse, 0x2, !P2 ;  /* 0x000000020300780c */ /* 0x040fe400057a1670 */
[C---:B------:R-:W-:Y:S02]  /*6c80*/  ISETP.LT.OR P1, PT, R3.reuse, 0x1, !P0 ;  /* 0x000000010300780c */ /* 0x040fe40004721670 */
[----:B------:R-:W-:-:S07]  /*6c90*/  ISETP.LT.OR P4, PT, R3, 0x2, !P0 ;  /* 0x000000020300780c */ /* 0x000fce0004781670 */
[-C--:B------:R-:W-:Y:S02]  /*6ca0*/  @!P3 IMAD R5, R88, R155.reuse, RZ ;  /* 0x0000009b5805b224 */ /* 0x080fe400078e02ff */
[-C--:B------:R-:W-:Y:S02]  /*6cb0*/  @!P5 IMAD R89, R89, R155.reuse, RZ ;  /* 0x0000009b5959d224 */ /* 0x080fe400078e02ff */
[-C--:B------:R-:W-:Y:S01]  /*6cc0*/  @!P1 IMAD R13, R90, R155.reuse, RZ ;  /* 0x0000009b5a0d9224 */ /* 0x080fe200078e02ff */
[----:B------:R0:W-:Y:S01]  /*6cd0*/  @!P3 STG.E.U8 desc[UR36][R160.64], R5 ;  /* 0x00000005a000b986 */ /* 0x0001e2000c101124 */
[----:B------:R-:W-:Y:S01]  /*6ce0*/  ISETP.LT.OR P3, PT, R3, 0x9, !P2 ;  /* 0x000000090300780c */ /* 0x000fe20005761670 */
[----:B------:R-:W-:Y:S02]  /*6cf0*/  @!P4 IMAD R91, R91, R155, RZ ;  /* 0x0000009b5b5bc224 */ /* 0x000fe400078e02ff */
[----:B------:R-:W-:Y:S01]  /*6d00*/  @!P5 STG.E.U8 desc[UR36][R160.64+0x1], R89 ;  /* 0x00000159a000d986 */ /* 0x000fe2000c101124 */
[----:B------:R-:W-:-:S03]  /*6d10*/  ISETP.LT.OR P5, PT, R3, 0xa, !P2 ;  /* 0x0000000a0300780c */ /* 0x000fc600057a1670 */
[----:B------:R1:W-:Y:S01]  /*6d20*/  @!P1 STG.E.U8 desc[UR36][R8.64], R13 ;  /* 0x0000000d08009986 */ /* 0x0003e2000c101124 */
[----:B------:R-:W-:-:S03]  /*6d30*/  ISETP.LT.OR P1, PT, R3, 0x9, !P0 ;  /* 0x000000090300780c */ /* 0x000fc60004721670 */
[----:B------:R-:W-:Y:S01]  /*6d40*/  @!P4 STG.E.U8 desc[UR36][R8.64+0x1], R91 ;  /* 0x0000015b0800c986 */ /* 0x000fe2000c101124 */
[----:B------:R-:W-:Y:S01]  /*6d50*/  ISETP.LT.OR P4, PT, R3, 0xa, !P0 ;  /* 0x0000000a0300780c */ /* 0x000fe20004781670 */
[----:B------:R-:W-:-:S04]  /*6d60*/  @!P3 IMAD R15, R92, R155, RZ ;  /* 0x0000009b5c0fb224 */ /* 0x000fc800078e02ff */
[-C--:B------:R-:W-:Y:S01]  /*6d70*/  @!P5 IMAD R93, R93, R155.reuse, RZ ;  /* 0x0000009b5d5dd224 */ /* 0x080fe200078e02ff */
[----:B------:R3:W-:Y:S01]  /*6d80*/  @!P3 STG.E.U8 desc[UR36][R160.64+0x8], R15 ;  /* 0x0000080fa000b986 */ /* 0x0007e2000c101124 */
[C---:B------:R-:W-:Y:S02]  /*6d90*/  ISETP.LT.OR P3, PT, R3.reuse, 0x11, !P2 ;  /* 0x000000110300780c */ /* 0x040fe40005761670 */
[-C--:B0-----:R-:W-:Y:S01]  /*6da0*/  @!P1 IMAD R5, R94, R155.reuse, RZ ;  /* 0x0000009b5e059224 */ /* 0x081fe200078e02ff */
[----:B------:R-:W-:Y:S01]  /*6db0*/  @!P5 STG.E.U8 desc[UR36][R160.64+0x9], R93 ;  /* 0x0000095da000d986 */ /* 0x000fe2000c101124 */
[----:B------:R-:W-:Y:S02]  /*6dc0*/  ISETP.LT.OR P5, PT, R3, 0x12, !P2 ;  /* 0x000000120300780c */ /* 0x000fe400057a1670 */
[----:B------:R-:W-:Y:S01]  /*6dd0*/  @!P4 IMAD R95, R95, R155, RZ ;  /* 0x0000009b5f5fc224 */ /* 0x000fe200078e02ff */
[----:B------:R0:W-:Y:S01]  /*6de0*/  @!P1 STG.E.U8 desc[UR36][R8.64+0x8], R5 ;  /* 0x0000080508009986 */ /* 0x0001e2000c101124 */
[----:B------:R-:W-:-:S03]  /*6df0*/  ISETP.LT.OR P1, PT, R3, 0x11, !P0 ;  /* 0x000000110300780c */ /* 0x000fc60004721670 */
[----:B------:R-:W-:Y:S01]  /*6e00*/  @!P4 STG.E.U8 desc[UR36][R8.64+0x9], R95 ;  /* 0x0000095f0800c986 */ /* 0x000fe2000c101124 */
[----:B------:R-:W-:Y:S01]  /*6e10*/  ISETP.LT.OR P4, PT, R3, 0x12, !P0 ;  /* 0x000000120300780c */ /* 0x000fe20004781670 */
[----:B-1----:R-:W-:-:S04]  /*6e20*/  @!P3 IMAD R13, R96, R155, RZ ;  /* 0x0000009b600db224 */ /* 0x002fc800078e02ff */
[-C--:B------:R-:W-:Y:S01]  /*6e30*/  @!P5 IMAD R97, R97, R155.reuse, RZ ;  /* 0x0000009b6161d224 */ /* 0x080fe200078e02ff */
[----:B------:R1:W-:Y:S01]  /*6e40*/  @!P3 STG.E.U8 desc[UR36][R160.64+0x10], R13 ;  /* 0x0000100da000b986 */ /* 0x0003e2000c101124 */
[C---:B------:R-:W-:Y:S02]  /*6e50*/  ISETP.LT.OR P3, PT, R3.reuse, 0x19, !P2 ;  /* 0x000000190300780c */ /* 0x040fe40005761670 */
[-C--:B---3--:R-:W-:Y:S01]  /*6e60*/  @!P1 IMAD R15, R98, R155.reuse, RZ ;  /* 0x0000009b620f9224 */ /* 0x088fe200078e02ff */
[----:B------:R-:W-:Y:S01]  /*6e70*/  @!P5 STG.E.U8 desc[UR36][R160.64+0x11], R97 ;  /* 0x00001161a000d986 */ /* 0x000fe2000c101124 */
[----:B------:R-:W-:Y:S02]  /*6e80*/  ISETP.LT.OR P5, PT, R3, 0x1a, !P2 ;  /* 0x0000001a0300780c */ /* 0x000fe400057a1670 */
[----:B------:R-:W-:Y:S01]  /*6e90*/  @!P4 IMAD R99, R99, R155, RZ ;  /* 0x0000009b6363c224 */ /* 0x000fe200078e02ff */
[----:B------:R3:W-:Y:S01]  /*6ea0*/  @!P1 STG.E.U8 desc[UR36][R8.64+0x10], R15 ;  /* 0x0000100f08009986 */ /* 0x0007e2000c101124 */
[----:B------:R-:W-:-:S03]  /*6eb0*/  ISETP.LT.OR P1, PT, R3, 0x19, !P0 ;  /* 0x000000190300780c */ /* 0x000fc60004721670 */
[----:B------:R-:W-:Y:S01]  /*6ec0*/  @!P4 STG.E.U8 desc[UR36][R8.64+0x11], R99 ;  /* 0x000011630800c986 */ /* 0x000fe2000c101124 */
[----:B------:R-:W-:Y:S01]  /*6ed0*/  ISETP.LT.OR P4, PT, R3, 0x1a, !P0 ;  /* 0x0000001a0300780c */ /* 0x000fe20004781670 */
[----:B0-----:R-:W-:-:S04]  /*6ee0*/  @!P3 IMAD R5, R100, R155, RZ ;  /* 0x0000009b6405b224 */ /* 0x001fc800078e02ff */
[-C--:B------:R-:W-:Y:S01]  /*6ef0*/  @!P5 IMAD R101, R101, R155.reuse, RZ ;  /* 0x0000009b6565d224 */ /* 0x080fe200078e02ff */
[----:B------:R0:W-:Y:S01]  /*6f00*/  @!P3 STG.E.U8 desc[UR36][R160.64+0x18], R5 ;  /* 0x00001805a000b986 */ /* 0x0001e2000c101124 */
[C---:B------:R-:W-:Y:S02]  /*6f10*/  ISETP.LT.OR P3, PT, R3.reuse, 0x21, !P2 ;  /* 0x000000210300780c */ /* 0x040fe40005761670 */
[-C--:B-1----:R-:W-:Y:S01]  /*6f20*/  @!P1 IMAD R13, R102, R155.reuse, RZ ;  /* 0x0000009b660d9224 */ /* 0x082fe200078e02ff */
[----:B------:R-:W-:Y:S01]  /*6f30*/  @!P5 STG.E.U8 desc[UR36][R160.64+0x19], R101 ;  /* 0x00001965a000d986 */ /* 0x000fe2000c101124 */
[----:B------:R-:W-:Y:S02]  /*6f40*/  ISETP.LT.OR P5, PT, R3, 0x22, !P2 ;  /* 0x000000220300780c */ /* 0x000fe400057a1670 */
[----:B------:R-:W-:Y:S01]  /*6f50*/  @!P4 IMAD R103, R103, R155, RZ ;  /* 0x0000009b6767c224 */ /* 0x000fe200078e02ff */
[----:B------:R1:W-:Y:S01]  /*6f60*/  @!P1 STG.E.U8 desc[UR36][R8.64+0x18], R13 ;  /* 0x0000180d08009986 */ /* 0x0003e2000c101124 */
[----:B------:R-:W-:-:S03]  /*6f70*/  ISETP.LT.OR P1, PT, R3, 0x21, !P0 ;  /* 0x000000210300780c */ /* 0x000fc60004721670 */
[----:B------:R-:W-:Y:S01]  /*6f80*/  @!P4 STG.E.U8 desc[UR36][R8.64+0x19], R103 ;  /* 0x000019670800c986 */ /* 0x000fe2000c101124 */
[----:B------:R-:W-:Y:S01]  /*6f90*/  ISETP.LT.OR P4, PT, R3, 0x22, !P0 ;  /* 0x000000220300780c */ /* 0x000fe20004781670 */
[----:B---3--:R-:W-:-:S04]  /*6fa0*/  @!P3 IMAD R15, R104, R155, RZ ;  /* 0x0000009b680fb224 */ /* 0x008fc800078e02ff */
        /* <DEDUP_REMOVED lines=128> */
[----:B------:R-:W-:-:S02]  /*77b0*/  ISETP.GE.AND P1, PT, R0, 0x81, PT ;  /* 0x000000810000780c */ /* 0x000fc40003f26270 */
[C---:B------:R-:W-:Y:S01]  /*77c0*/  ISETP.LT.OR P5, PT, R3.reuse, 0x79, !P0 ;  /* 0x000000790300780c */ /* 0x040fe200047a1670 */
[----:B------:R-:W-:Y:S01]  /*77d0*/  @!P4 STG.E.U8 desc[UR36][R8.64+0x71], R147 ;  /* 0x000071930800c986 */ /* 0x000fe2000c101124 */
[C---:B------:R-:W-:Y:S01]  /*77e0*/  ISETP.LT.OR P0, PT, R3.reuse, 0x7a, !P0 ;  /* 0x0000007a0300780c */ /* 0x040fe20004701670 */
[----:B0-----:R-:W-:Y:S01]  /*77f0*/  @!P3 IMAD R5, R148, R155, RZ ;  /* 0x0000009b9405b224 */ /* 0x001fe200078e02ff */
[----:B------:R-:W-:-:S03]  /*7800*/  ISETP.LT.OR P4, PT, R3, 0x1, !P1 ;  /* 0x000000010300780c */ /* 0x000fc60004f81670 */
[----:B------:R-:W-:Y:S01]  /*7810*/  @!P2 IMAD R149, R149, R155, RZ ;  /* 0x0000009b9595a224 */ /* 0x000fe200078e02ff */
[----:B------:R0:W-:Y:S01]  /*7820*/  @!P3 STG.E.U8 desc[UR36][R160.64+0x78], R5 ;  /* 0x00007805a000b986 */ /* 0x0001e2000c101124 */
[----:B------:R-:W-:-:S03]  /*7830*/  ISETP.LT.OR P3, PT, R3, 0x2, !P1 ;  /* 0x000000020300780c */ /* 0x000fc60004f61670 */
[----:B------:R-:W-:Y:S01]  /*7840*/  @!P2 STG.E.U8 desc[UR36][R160.64+0x79], R149 ;  /* 0x00007995a000a986 */ /* 0x000fe2000c101124 */
[-C--:B-1----:R-:W-:Y:S01]  /*7850*/  @!P5 IMAD R13, R150, R155.reuse, RZ ;  /* 0x0000009b960dd224 */ /* 0x082fe200078e02ff */
[----:B------:R-:W-:Y:S01]  /*7860*/  ISETP.GE.AND P2, PT, R0, 0x89, PT ;  /* 0x000000890000780c */ /* 0x000fe20003f46270 */
[-C--:B------:R-:W-:Y:S02]  /*7870*/  @!P0 IMAD R151, R151, R155.reuse, RZ ;  /* 0x0000009b97978224 */ /* 0x080fe400078e02ff */
[----:B---3--:R-:W-:Y:S01]  /*7880*/  @!P4 IMAD R15, R24, R155, RZ ;  /* 0x0000009b180fc224 */ /* 0x008fe200078e02ff */
[----:B------:R1:W-:Y:S01]  /*7890*/  @!P5 STG.E.U8 desc[UR36][R8.64+0x78], R13 ;  /* 0x0000780d0800d986 */ /* 0x0003e2000c101124 */
[----:B------:R-:W-:-:S03]  /*78a0*/  ISETP.LT.OR P5, PT, R3, 0x1, !P2 ;  /* 0x000000010300780c */ /* 0x000fc600057a1670 */
[----:B------:R-:W-:Y:S01]  /*78b0*/  @!P3 IMAD R25, R25, R155, RZ ;  /* 0x0000009b1919b224 */ /* 0x000fe200078e02ff */
[----:B------:R-:W-:Y:S01]  /*78c0*/  @!P0 STG.E.U8 desc[UR36][R8.64+0x79], R151 ;  /* 0x0000799708008986 */ /* 0x000fe2000c101124 */
[----:B------:R-:W-:-:S03]  /*78d0*/  ISETP.LT.OR P0, PT, R3, 0x2, !P2 ;  /* 0x000000020300780c */ /* 0x000fc60005701670 */
[----:B------:R-:W-:Y:S01]  /*78e0*/  @!P4 STG.E.U8 desc[UR36][R6.64], R15 ;  /* 0x0000000f0600c986 */ /* 0x000fe2000c101124 */
        /* <DEDUP_REMOVED lines=19> */
[-C--:B------:R-:W-:Y:S01]  /*7a20*/  @!P4 IMAD R9, R32, R155.reuse, RZ ;  /* 0x0000009b2009c224 */ /* 0x080fe200078e02ff */
        /* <DEDUP_REMOVED lines=127> */
[----:B-1----:R-:W-:-:S04]  /*8220*/  @!P5 IMAD R13, R74, R155, RZ ;  /* 0x0000009b4a0dd224 */ /* 0x002fc800078e02ff */
        /* <DEDUP_REMOVED lines=12> */
[----:B------:R-:W-:-:S04]  /*82f0*/  @!P0 IMAD R9, R78, R155, RZ ;  /* 0x0000009b4e098224 */ /* 0x000fc800078e02ff */
[-C--:B------:R-:W-:Y:S01]  /*8300*/  @!P4 IMAD R79, R79, R155.reuse, RZ ;  /* 0x0000009b4f4fc224 */ /* 0x080fe200078e02ff */
[----:B------:R1:W-:Y:S01]  /*8310*/  @!P0 STG.E.U8 desc[UR36][R10.64+0x68], R9 ;  /* 0x000068090a008986 */ /* 0x0003e2000c101124 */
[----:B------:R-:W-:Y:S02]  /*8320*/  ISETP.LT.OR P0, PT, R3, 0x71, !P2 ;  /* 0x000000710300780c */ /* 0x000fe40005701670 */
[----:B------:R-:W-:Y:S01]  /*8330*/  @!P3 IMAD R81, R81, R155, RZ ;  /* 0x0000009b5151b224 */ /* 0x000fe200078e02ff */
[----:B------:R3:W-:Y:S01]  /*8340*/  @!P4 STG.E.U8 desc[UR36][R10.64+0x69], R79 ;  /* 0x0000694f0a00c986 */ /* 0x0007e2000c101124 */
[----:B------:R-:W-:-:S03]  /*8350*/  ISETP.LT.OR P4, PT, R3, 0x72, !P2 ;  /* 0x000000720300780c */ /* 0x000fc60005781670 */
[----:B------:R3:W-:Y:S01]  /*8360*/  @!P3 STG.E.U8 desc[UR36][R6.64+0x71], R81 ;  /* 0x000071510600b986 */ /* 0x0007e2000c101124 */
[C---:B------:R-:W-:Y:S02]  /*8370*/  ISETP.LT.OR P3, PT, R3.reuse, 0x79, !P1 ;  /* 0x000000790300780c */ /* 0x040fe40004f61670 */
[C---:B------:R-:W-:Y:S01]  /*8380*/  ISETP.LT.OR P1, PT, R3.reuse, 0x7a, !P1 ;  /* 0x0000007a0300780c */ /* 0x040fe20004f21670 */
[----:B------:R3:W-:Y:S01]  /*8390*/  @!P5 STG.E.U8 desc[UR36][R6.64+0x70], R13 ;  /* 0x0000700d0600d986 */ /* 0x0007e2000c101124 */
[C---:B------:R-:W-:Y:S02]  /*83a0*/  ISETP.LT.OR P5, PT, R3.reuse, 0x79, !P2 ;  /* 0x000000790300780c */ /* 0x040fe400057a1670 */
[----:B------:R-:W-:Y:S01]  /*83b0*/  ISETP.LT.OR P2, PT, R3, 0x7a, !P2 ;  /* 0x0000007a0300780c */ /* 0x000fe20005741670 */
[-C--:B------:R-:W-:Y:S02]  /*83c0*/  @!P0 IMAD R3, R82, R155.reuse, RZ ;  /* 0x0000009b52038224 */ /* 0x080fe400078e02ff */
[----:B------:R-:W-:-:S03]  /*83d0*/  @!P4 IMAD R83, R83, R155, RZ ;  /* 0x0000009b5353c224 */ /* 0x000fc600078e02ff */
[----:B------:R3:W-:Y:S01]  /*83e0*/  @!P0 STG.E.U8 desc[UR36][R10.64+0x70], R3 ;  /* 0x000070030a008986 */ /* 0x0007e2000c101124 */
[-C--:B0-----:R-:W-:Y:S02]  /*83f0*/  @!P3 IMAD R5, R84, R155.reuse, RZ ;  /* 0x0000009b5405b224 */ /* 0x081fe400078e02ff */
[-C--:B------:R-:W-:Y:S01]  /*8400*/  @!P1 IMAD R85, R85, R155.reuse, RZ ;  /* 0x0000009b55559224 */ /* 0x080fe200078e02ff */
[----:B------:R3:W-:Y:S01]  /*8410*/  @!P4 STG.E.U8 desc[UR36][R10.64+0x71], R83 ;  /* 0x000071530a00c986 */ /* 0x0007e2000c101124 */
[-C--:B-1----:R-:W-:Y:S02]  /*8420*/  @!P5 IMAD R9, R86, R155.reuse, RZ ;  /* 0x0000009b5609d224 */ /* 0x082fe400078e02ff */
[----:B------:R-:W-:Y:S01]  /*8430*/  @!P2 IMAD R87, R87, R155, RZ ;  /* 0x0000009b5757a224 */ /* 0x000fe200078e02ff */
[----:B------:R3:W-:Y:S04]  /*8440*/  @!P3 STG.E.U8 desc[UR36][R6.64+0x78], R5 ;  /* 0x000078050600b986 */ /* 0x0007e8000c101124 */
[----:B------:R3:W-:Y:S04]  /*8450*/  @!P1 STG.E.U8 desc[UR36][R6.64+0x79], R85 ;  /* 0x0000795506009986 */ /* 0x0007e8000c101124 */
[----:B------:R3:W-:Y:S04]  /*8460*/  @!P5 STG.E.U8 desc[UR36][R10.64+0x78], R9 ;  /* 0x000078090a00d986 */ /* 0x0007e8000c101124 */
[----:B------:R3:W-:Y:S02]  /*8470*/  @!P2 STG.E.U8 desc[UR36][R10.64+0x79], R87 ;  /* 0x000079570a00a986 */ /* 0x0007e4000c101124 */
.L_x_293:
[----:B------:R-:W-:Y:S05]  /*8480*/  BSYNC B0 ;  /* 0x0000000000007941 */ /* 0x000fea0003800000 */
.L_x_35:
[----:B------:R-:W-:Y:S01]  /*8490*/  ULDC UR4, c[0x0][0xc] ;  /* 0x0000030000047ab9 */ /* 0x000fe20000000800 */
[----:B------:R-:W-:Y:S01]  /*84a0*/  ULDC UR5, c[0x0][0x10] ;  /* 0x0000040000057ab9 */ /* 0x000fe20000000800 */
[----:B---3--:R-:W3:Y:S01]  /*84b0*/  LDC R3, c[0x0][0x14] ;  /* 0x00000500ff037b82 */ /* 0x008ee20000000800 */
[----:B------:R-:W-:Y:S01]  /*84c0*/  UIMAD.WIDE.U32 UR4, UR4, UR5, URZ ;  /* 0x00000005040472a5 */ /* 0x000fe2000f8e003f */
[----:B------:R-:W-:Y:S01]  /*84d0*/  PRMT R0, RZ, 0x7610, R0 ;  /* 0x00007610ff007816 */ /* 0x000fe20000000000 */
[----:B------:R-:W-:Y:S02]  /*84e0*/  IMAD.MOV.U32 R154, RZ, RZ, -0x1 ;  /* 0xffffffffff9a7424 */ /* 0x000fe400078e00ff */
[----:B------:R-:W-:Y:S02]  /*84f0*/  IMAD.MOV.U32 R22, RZ, RZ, -0x1 ;  /* 0xffffffffff167424 */ /* 0x000fe400078e00ff */
[----:B---3--:R-:W-:-:S04]  /*8500*/  IMAD.WIDE.U32 R16, R3, UR4, R16 ;  /* 0x0000000403107c25 */ /* 0x008fc8000f8e0010 */
[----:B------:R-:W-:Y:S01]  /*8510*/  IMAD R3, R3, UR5, RZ ;  /* 0x0000000503037c24 */ /* 0x000fe2000f8e02ff */
[----:B------:R-:W-:Y:S02]  /*8520*/  ULDC.64 UR4, c[0x0][0x650] ;  /* 0x0001940000047ab9 */ /* 0x000fe40000000a00 */
[----:B------:R-:W-:Y:S01]  /*8530*/  ISETP.GE.U32.AND P0, PT, R16, UR4, PT ;  /* 0x0000000410007c0c */ /* 0x000fe2000bf06070 */
[----:B------:R-:W-:-:S05]  /*8540*/  IMAD.IADD R17, R17, 0x1, R3 ;  /* 0x0000000111117824 */ /* 0x000fca00078e0203 */
[----:B------:R-:W-:-:S13]  /*8550*/  ISETP.GE.U32.AND.EX P0, PT, R17, UR5, PT, P0 ;  /* 0x0000000511007c0c */ /* 0x000fda000bf06100 */
[----:B------:R-:W-:Y:S05]  /*8560*/  @P0 BRA `(.L_x_294) ;  /* 0x0000000400640947 */ /* 0x000fea0003800000 */
[----:B------:R-:W3:Y:S01]  /*8570*/  S2R R12, SR_CTAID.X ;  /* 0x00000000000c7919 */ /* 0x000ee20000002500 */
[----:B0---4-:R-:W0:Y:S01]  /*8580*/  LDC.64 R10, c[0x0][0x628] ;  /* 0x00018a00ff0a7b82 */ /* 0x011e220000000a00 */
[----:B------:R-:W-:Y:S01]  /*8590*/  ULDC UR4, c[0x0][0x150] ;  /* 0x0000540000047ab9 */ /* 0x000fe20000000800 */
[----:B------:R-:W-:Y:S01]  /*85a0*/  IMAD.MOV.U32 R8, RZ, RZ, R16 ;  /* 0x000000ffff087224 */ /* 0x000fe200078e0010 */
[----:B------:R-:W4:Y:S01]  /*85b0*/  S2R R24, SR_CTAID.Y ;  /* 0x0000000000187919 */ /* 0x000f220000002600 */
[----:B------:R-:W-:-:S04]  /*85c0*/  IMAD.MOV.U32 R9, RZ, RZ, R17 ;  /* 0x000000ffff097224 */ /* 0x000fc800078e0011 */
[----:B------:R-:W1:Y:S08]  /*85d0*/  LDC R21, c[0x0][0x144] ;  /* 0x00005100ff157b82 */ /* 0x000e700000000800 */
[----:B------:R-:W1:Y:S08]  /*85e0*/  LDC R0, c[0x0][0x630] ;  /* 0x00018c00ff007b82 */ /* 0x000e700000000800 */
[----:B------:R-:W1:Y:S01]  /*85f0*/  LDC.64 R14, c[0x0][0x620] ;  /* 0x00018800ff0e7b82 */ /* 0x000e620000000a00 */
[----:B0-----:R-:W-:-:S04]  /*8600*/  ISETP.NE.U32.AND P0, PT, R10, RZ, PT ;  /* 0x000000ff0a00720c */ /* 0x001fc80003f05070 */
[----:B------:R-:W-:Y:S02]  /*8610*/  ISETP.NE.AND.EX P0, PT, R11, RZ, PT, P0 ;  /* 0x000000ff0b00720c */ /* 0x000fe40003f05300 */
[----:B---3--:R-:W-:-:S05]  /*8620*/  I2FP.F32.U32 R3, R12 ;  /* 0x0000000c00037245 */ /* 0x008fca0000201000 */
[----:B------:R-:W-:-:S04]  /*8630*/  FMUL R3, R3, UR4 ;  /* 0x0000000403037c20 */ /* 0x000fc80008400000 */
[----:B------:R0:W3:Y:S02]  /*8640*/  F2I.U32.TRUNC.NTZ R20, R3 ;  /* 0x0000000300147305 */ /* 0x0000e4000020f000 */
[----:B----4-:R-:W-:Y:S05]  /*8650*/  @!P0 BRA `(.L_x_295) ;  /* 0x0000000000288947 */ /* 0x010fea0003800000 */
[----:B0-----:R-:W0:Y:S02]  /*8660*/  LDC R3, c[0x0][0x634] ;  /* 0x00018d00ff037b82 */ /* 0x001e240000000800 */
[----:B0-----:R-:W-:-:S05]  /*8670*/  IADD3 R3, P0, R16, R3, RZ ;  /* 0x0000000310037210 */ /* 0x001fca0007f1e0ff */
[----:B------:R-:W-:-:S04]  /*8680*/  IMAD.X R13, RZ, RZ, R17, P0 ;  /* 0x000000ffff0d7224 */ /* 0x000fc800000e0611 */
[----:B------:R-:W-:-:S04]  /*8690*/  IMAD.WIDE.U32 R4, R13, R10, RZ ;  /* 0x0000000a0d047225 */ /* 0x000fc800078e00ff */
[----:B-1----:R-:W-:-:S04]  /*86a0*/  IMAD.WIDE.U32 R6, P0, R3, R11, R4 ;  /* 0x0000000b03067225 */ /* 0x002fc80007800004 */
[----:B------:R-:W-:-:S04]  /*86b0*/  IMAD.WIDE.U32 R4, R3, R10, RZ ;  /* 0x0000000a03047225 */ /* 0x000fc800078e00ff */
[----:B------:R-:W-:Y:S01]  /*86c0*/  IMAD.X R9, RZ, RZ, RZ, P0 ;  /* 0x000000ffff097224 */ /* 0x000fe200000e06ff */
[----:B------:R-:W-:Y:S01]  /*86d0*/  IADD3 RZ, P0, R5, R6, RZ ;  /* 0x0000000605ff7210 */ /* 0x000fe20007f1e0ff */
[----:B------:R-:W-:-:S04]  /*86e0*/  IMAD.MOV.U32 R8, RZ, RZ, R7 ;  /* 0x000000ffff087224 */ /* 0x000fc800078e0007 */
[----:B------:R-:W-:-:S08]  /*86f0*/  IMAD.WIDE.U32.X R8, R13, R11, R8, P0 ;  /* 0x0000000b0d087225 */ /* 0x000fd000000e0408 */
.L_x_295:
[----:B------:R-:W4:Y:S01]  /*8700*/  LDC.64 R30, c[0x0][0x640] ;  /* 0x00019000ff1e7b82 */ /* 0x000f220000000a00 */
[-CC-:B-1----:R-:W-:Y:S01]  /*8710*/  SHF.R.U64 R22, R8, R0.reuse, R9.reuse ;  /* 0x0000000008167219 */ /* 0x182fe20000001209 */
[----:B---3--:R-:W-:Y:S01]  /*8720*/  IMAD.MOV R20, RZ, RZ, -R20 ;  /* 0x000000ffff147224 */ /* 0x008fe200078e0a14 */
[----:B------:R-:W-:Y:S01]  /*8730*/  SHF.R.U32.HI R0, RZ, R0, R9 ;  /* 0x00000000ff007219 */ /* 0x000fe20000011609 */
[----:B------:R-:W-:Y:S01]  /*8740*/  ULDC UR4, c[0x0][0x154] ;  /* 0x0000550000047ab9 */ /* 0x000fe20000000800 */
[----:B0-----:R-:W-:Y:S01]  /*8750*/  IADD3 R3, P0, RZ, -R22, RZ ;  /* 0x80000016ff037210 */ /* 0x001fe20007f1e0ff */
[----:B------:R-:W-:Y:S02]  /*8760*/  IMAD R26, R21, R20, R12 ;  /* 0x00000014151a7224 */ /* 0x000fe400078e020c */
[----:B------:R-:W0:Y:S01]  /*8770*/  LDC R6, c[0x0][0x618] ;  /* 0x00018600ff067b82 */ /* 0x000e220000000800 */
[----:B------:R-:W-:Y:S02]  /*8780*/  IMAD.MOV.U32 R7, RZ, RZ, 0x1 ;  /* 0x00000001ff077424 */ /* 0x000fe400078e00ff */
[----:B------:R-:W-:-:S04]  /*8790*/  IMAD.X R5, RZ, RZ, ~R0, P0 ;  /* 0x000000ffff057224 */ /* 0x000fc800000e0e00 */
[-C--:B------:R-:W-:Y:S01]  /*87a0*/  IMAD R0, R5, R14.reuse, RZ ;  /* 0x0000000e05007224 */ /* 0x080fe200078e02ff */
[----:B------:R-:W1:Y:S01]  /*87b0*/  LDC R8, c[0x0][0x608] ;  /* 0x00018200ff087b82 */ /* 0x000e620000000800 */
[----:B------:R-:W-:-:S04]  /*87c0*/  IMAD.WIDE.U32 R4, R3, R14, R16 ;  /* 0x0000000e03047225 */ /* 0x000fc800078e0010 */
[----:B------:R-:W-:Y:S01]  /*87d0*/  IMAD R3, R3, R15, R0 ;  /* 0x0000000f03037224 */ /* 0x000fe200078e0200 */
[----:B------:R-:W-:Y:S02]  /*87e0*/  I2FP.F32.U32 R0, R24 ;  /* 0x0000001800007245 */ /* 0x000fe40000201000 */
[----:B------:R-:W3:Y:S01]  /*87f0*/  LDC R28, c[0x0][0x658] ;  /* 0x00019600ff1c7b82 */ /* 0x000ee20000000800 */
[----:B------:R-:W-:Y:S01]  /*8800*/  IMAD.IADD R3, R5, 0x1, R3 ;  /* 0x0000000105037824 */ /* 0x000fe200078e0203 */
[----:B----4-:R-:W-:Y:S01]  /*8810*/  ISETP.NE.U32.AND P0, PT, R30, RZ, PT ;  /* 0x000000ff1e00720c */ /* 0x010fe20003f05070 */
[----:B------:R-:W-:Y:S01]  /*8820*/  FMUL R0, R0, UR4 ;  /* 0x0000000400007c20 */ /* 0x000fe20008400000 */
[----:B------:R-:W-:Y:S02]  /*8830*/  IMAD.MOV.U32 R5, RZ, RZ, -0x1 ;  /* 0xffffffffff057424 */ /* 0x000fe400078e00ff */
[----:B------:R-:W-:Y:S01]  /*8840*/  ISETP.NE.AND.EX P0, PT, R31, RZ, PT, P0 ;  /* 0x000000ff1f00720c */ /* 0x000fe20003f05300 */
[----:B------:R4:W2:Y:S01]  /*8850*/  F2I.U32.TRUNC.NTZ R13, R0 ;  /* 0x00000000000d7305 */ /* 0x0008a2000020f000 */
[----:B------:R-:W2:Y:S01]  /*8860*/  LDC R15, c[0x0][0x148] ;  /* 0x00005200ff0f7b82 */ /* 0x000ea20000000800 */
[----:B0-----:R-:W-:-:S02]  /*8870*/  SHF.R.U64 R12, R4, R6, R3 ;  /* 0x00000006040c7219 */ /* 0x001fc40000001203 */
[----:B------:R-:W-:-:S05]  /*8880*/  SHF.R.U32.HI R3, RZ, R6, R3 ;  /* 0x00000006ff037219 */ /* 0x000fca0000011603 */
[----:B------:R-:W0:Y:S01]  /*8890*/  LDC R20, c[0x0][0x600] ;  /* 0x00018000ff147b82 */ /* 0x000e220000000800 */
[-CC-:B-1----:R-:W-:Y:S02]  /*88a0*/  SHF.R.U64 R10, R12, R8.reuse, R3.reuse ;  /* 0x000000080c0a7219 */ /* 0x182fe40000001203 */
[----:B------:R-:W-:-:S05]  /*88b0*/  SHF.R.U32.HI R3, RZ, R8, R3 ;  /* 0x00000008ff037219 */ /* 0x000fca0000011603 */
[----:B------:R-:W1:Y:S01]  /*88c0*/  LDC R21, c[0x0][0x648] ;  /* 0x00019200ff157b82 */ /* 0x000e620000000800 */
[-C--:B---3--:R-:W-:Y:S02]  /*88d0*/  SHF.L.U32 R4, R5, R28.reuse, RZ ;  /* 0x0000001c05047219 */ /* 0x088fe400000006ff */
[-CC-:B------:R-:W-:Y:S02]  /*88e0*/  SHF.R.U64 R14, R10, R28.reuse, R3.reuse ;  /* 0x0000001c0a0e7219 */ /* 0x180fe40000001203 */
[----:B------:R-:W-:Y:S02]  /*88f0*/  SHF.R.U32.HI R5, RZ, R28, R3 ;  /* 0x0000001cff057219 */ /* 0x000fe40000011603 */
[----:B------:R-:W-:Y:S01]  /*8900*/  LOP3.LUT R153, RZ, R4, RZ, 0x33, !PT ;  /* 0x00000004ff997212 */ /* 0x000fe200078e33ff */
[----:B------:R-:W3:Y:S01]  /*8910*/  LDC R25, c[0x0][0x638] ;  /* 0x00018e00ff197b82 */ /* 0x000ee20000000800 */
[----:B------:R-:W-:Y:S01]  /*8920*/  SHF.L.U32 R28, R7, R28, RZ ;  /* 0x0000001c071c7219 */ /* 0x000fe200000006ff */
[----:B------:R-:W-:-:S06]  /*8930*/  IMAD.MOV.U32 R4, RZ, RZ, R14 ;  /* 0x000000ffff047224 */ /* 0x000fcc00078e000e */
[----:B------:R-:W0:Y:S01]  /*8940*/  LDC R27, c[0x0][0x610] ;  /* 0x00018400ff1b7b82 */ /* 0x000e220000000800 */
[----:B----4-:R-:W-:Y:S05]  /*8950*/  @!P0 BRA `(.L_x_296) ;  /* 0x0000000000288947 */ /* 0x010fea0003800000 */
        /* <DEDUP_REMOVED lines=10> */
.L_x_296:
[----:B------:R-:W-:Y:S01]  /*8a00*/  ISETP.NE.AND P0, PT, R2, 0x1, PT ;  /* 0x000000010200780c */ /* 0x000fe20003f05270 */
[----:B--2---:R-:W-:Y:S01]  /*8a10*/  IMAD.MOV R13, RZ, RZ, -R13 ;  /* 0x000000ffff0d7224 */ /* 0x004fe200078e0a0d */
[----:B-1----:R-:W-:Y:S01]  /*8a20*/  SHF.R.U64 R0, R4, R21, R5 ;  /* 0x0000001504007219 */ /* 0x002fe20000001205 */
[----:B0-----:R-:W-:Y:S01]  /*8a30*/  VIADD R5, R20, 0xffffffff ;  /* 0xffffffff14057836 */ /* 0x001fe20000000000 */
[----:B------:R-:W-:-:S03]  /*8a40*/  LOP3.LUT R153, R10, R153, RZ, 0xc0, !PT ;  /* 0x000000990a997212 */ /* 0x000fc600078ec0ff */
[----:B------:R-:W-:Y:S01]  /*8a50*/  IMAD.MOV R3, RZ, RZ, -R0 ;  /* 0x000000ffff037224 */ /* 0x000fe200078e0a00 */
[----:B------:R-:W-:Y:S01]  /*8a60*/  LOP3.LUT R5, R12, R5, RZ, 0xc0, !PT ;  /* 0x000000050c057212 */ /* 0x000fe200078ec0ff */
[----:B------:R-:W-:Y:S02]  /*8a70*/  IMAD R153, R28, R0, R153 ;  /* 0x000000001c997224 */ /* 0x000fe400078e0299 */
[----:B---3--:R-:W-:Y:S02]  /*8a80*/  IMAD R0, R3, R25, R14 ;  /* 0x0000001903007224 */ /* 0x008fe400078e020e */
[----:B------:R-:W-:Y:S02]  /*8a90*/  @P0 IMAD R26, R15, R13, R24 ;  /* 0x0000000d0f1a0224 */ /* 0x000fe400078e0218 */
[----:B------:R-:W-:Y:S02]  /*8aa0*/  IMAD R4, R0, R20, R5 ;  /* 0x0000001400047224 */ /* 0x000fe400078e0205 */
[----:B------:R-:W-:-:S02]  /*8ab0*/  IMAD R153, R153, R27, R26 ;  /* 0x0000001b99997224 */ /* 0x000fc400078e021a */
[----:B------:R-:W-:-:S03]  /*8ac0*/  IMAD.MOV.U32 R3, RZ, RZ, 0x1 ;  /* 0x00000001ff037424 */ /* 0x000fc600078e00ff */
[----:B------:R-:W-:Y:S02]  /*8ad0*/  SEL R154, R4, R153, !P0 ;  /* 0x00000099049a7207 */ /* 0x000fe40004000000 */
[----:B------:R-:W-:Y:S02]  /*8ae0*/  PRMT R0, R3, 0x7610, R0 ;  /* 0x0000761003007816 */ /* 0x000fe40000000000 */
[----:B------:R-:W-:-:S07]  /*8af0*/  SEL R153, R153, R4, !P0 ;  /* 0x0000000499997207 */ /* 0x000fce0004000000 */
.L_x_294:
[----:B------:R-:W-:-:S13]  /*8b00*/  LOP3.LUT P0, RZ, R0, 0xff, RZ, 0xc0, !PT ;  /* 0x000000ff00ff7812 */ /* 0x000fda000780c0ff */
[----:B------:R-:W-:Y:S05]  /*8b10*/  @P0 BRA `(.L_x_297) ;  /* 0xffffff8800500947 */ /* 0x000fea000383ffff */
[----:B------:R-:W-:Y:S05]  /*8b20*/  EXIT ;  /* 0x000000000000794d */ /* 0x000fea0003800000 */
.L_x_8:
[----:B0-----:R-:W-:Y:S01]  /*8b30*/  ULDC.64 UR4, c[0x0][0x650] ;  /* 0x0001940000047ab9 */ /* 0x001fe20000000a00 */
        /* <DEDUP_REMOVED lines=25> */
.L_x_299:
[----:B------:R-:W0:Y:S01]  /*8cd0*/  LDC.64 R28, c[0x0][0x640] ;  /* 0x00019000ff1c7b82 */ /* 0x000e220000000a00 */
[-CC-:B------:R-:W-:Y:S01]  /*8ce0*/  SHF.R.U64 R22, R12, R6.reuse, R13.reuse ;  /* 0x000000060c167219 */ /* 0x180fe2000000120d */
[----:B------:R-:W-:Y:S01]  /*8cf0*/  IMAD.MOV.U32 R30, RZ, RZ, 0x1 ;  /* 0x00000001ff1e7424 */ /* 0x000fe200078e00ff */
[----:B------:R-:W-:Y:S02]  /*8d00*/  SHF.R.U32.HI R6, RZ, R6, R13 ;  /* 0x00000006ff067219 */ /* 0x000fe4000001160d */
        /* <DEDUP_REMOVED lines=8> */
[----:B------:R-:W-:Y:S01]  /*8d90*/  IMAD.IADD R9, R9, 0x1, R11 ;  /* 0x0000000109097824 */ /* 0x000fe200078e020b */
[----:B0-----:R-:W-:-:S04]  /*8da0*/  ISETP.NE.U32.AND P0, PT, R28, RZ, PT ;  /* 0x000000ff1c00720c */ /* 0x001fc80003f05070 */
[----:B------:R-:W-:Y:S02]  /*8db0*/  ISETP.NE.AND.EX P0, PT, R29, RZ, PT, P0 ;  /* 0x000000ff1d00720c */ /* 0x000fe40003f05300 */
[----:B------:R-:W0:Y:S01]  /*8dc0*/  LDC R20, c[0x0][0x600] ;  /* 0x00018000ff147b82 */ /* 0x000e220000000800 */
[-CC-:B-1----:R-:W-:Y:S01]  /*8dd0*/  SHF.R.U64 R14, R8, R10.reuse, R9.reuse ;  /* 0x0000000a080e7219 */ /* 0x182fe20000001209 */
[----:B------:R-:W-:Y:S01]  /*8de0*/  IMAD.MOV.U32 R8, RZ, RZ, -0x1 ;  /* 0xffffffffff087424 */ /* 0x000fe200078e00ff */
[----:B------:R-:W-:-:S05]  /*8df0*/  SHF.R.U32.HI R9, RZ, R10, R9 ;  /* 0x0000000aff097219 */ /* 0x000fca0000011609 */
[----:B------:R-:W1:Y:S01]  /*8e00*/  LDC R26, c[0x0][0x648] ;  /* 0x00019200ff1a7b82 */ /* 0x000e620000000800 */
[-CC-:B--2---:R-:W-:Y:S02]  /*8e10*/  SHF.R.U64 R21, R14, R12.reuse, R9.reuse ;  /* 0x0000000c0e157219 */ /* 0x184fe40000001209 */
[----:B------:R-:W-:-:S05]  /*8e20*/  SHF.R.U32.HI R6, RZ, R12, R9 ;  /* 0x0000000cff067219 */ /* 0x000fca0000011609 */
[----:B------:R-:W2:Y:S01]  /*8e30*/  LDC R27, c[0x0][0x638] ;  /* 0x00018e00ff1b7b82 */ /* 0x000ea20000000800 */
[-C--:B---3--:R-:W-:Y:S02]  /*8e40*/  SHF.L.U32 R8, R8, R25.reuse, RZ ;  /* 0x0000001908087219 */ /* 0x088fe400000006ff */
[-CC-:B------:R-:W-:Y:S02]  /*8e50*/  SHF.R.U64 R23, R21, R25.reuse, R6.reuse ;  /* 0x0000001915177219 */ /* 0x180fe40000001206 */
[----:B------:R-:W-:Y:S02]  /*8e60*/  LOP3.LUT R32, RZ, R8, RZ, 0x33, !PT ;  /* 0x00000008ff207212 */ /* 0x000fe400078e33ff */
[----:B------:R-:W-:Y:S01]  /*8e70*/  SHF.R.U32.HI R9, RZ, R25, R6 ;  /* 0x00000019ff097219 */ /* 0x000fe20000011606 */
[----:B------:R-:W3:Y:S01]  /*8e80*/  LDC R31, c[0x0][0x610] ;  /* 0x00018400ff1f7b82 */ /* 0x000ee20000000800 */
[----:B------:R-:W-:Y:S01]  /*8e90*/  IMAD.MOV.U32 R8, RZ, RZ, R23 ;  /* 0x000000ffff087224 */ /* 0x000fe200078e0017 */
[----:B------:R-:W-:Y:S06]  /*8ea0*/  @!P0 BRA `(.L_x_300) ;  /* 0x0000000000288947 */ /* 0x000fec0003800000 */
        /* <DEDUP_REMOVED lines=10> */
.L_x_300:
[----:B------:R-:W-:Y:S02]  /*8f50*/  ISETP.NE.AND P0, PT, R2, 0x1, PT ;  /* 0x000000010200780c */ /* 0x000fe40003f05270 */
[----:B-1----:R-:W-:Y:S01]  /*8f60*/  SHF.R.U64 R6, R8, R26, R9 ;  /* 0x0000001a08067219 */ /* 0x002fe20000001209 */
[----:B0-----:R-:W-:Y:S01]  /*8f70*/  VIADD R9, R20, 0xffffffff ;  /* 0xffffffff14097836 */ /* 0x001fe20000000000 */
[----:B------:R-:W-:Y:S02]  /*8f80*/  SHF.L.U32 R30, R30, R25, RZ ;  /* 0x000000191e1e7219 */ /* 0x000fe400000006ff */
[----:B------:R-:W-:Y:S01]  /*8f90*/  LOP3.LUT R5, R21, R32, RZ, 0xc0, !PT ;  /* 0x0000002015057212 */ /* 0x000fe200078ec0ff */
[----:B------:R-:W-:-:S04]  /*8fa0*/  IMAD.MOV R8, RZ, RZ, -R6 ;  /* 0x000000ffff087224 */ /* 0x000fc800078e0a06 */
[----:B------:R-:W-:Y:S01]  /*8fb0*/  IMAD R6, R30, R6, R5 ;  /* 0x000000061e067224 */ /* 0x000fe200078e0205 */
[----:B------:R-:W-:Y:S01]  /*8fc0*/  LOP3.LUT R5, R14, R9, RZ, 0xc0, !PT ;  /* 0x000000090e057212 */ /* 0x000fe200078ec0ff */
[----:B------:R-:W-:Y:S02]  /*8fd0*/  @P0 IMAD R3, R7, R24, R4 ;  /* 0x0000001807030224 */ /* 0x000fe400078e0204 */
[----:B--2---:R-:W-:Y:S02]  /*8fe0*/  IMAD R4, R8, R27, R23 ;  /* 0x0000001b08047224 */ /* 0x004fe400078e0217 */
[----:B---3--:R-:W-:Y:S02]  /*8ff0*/  IMAD R3, R6, R31, R3 ;  /* 0x0000001f06037224 */ /* 0x008fe400078e0203 */
[----:B------:R-:W-:Y:S02]  /*9000*/  IMAD R4, R4, R20, R5 ;  /* 0x0000001404047224 */ /* 0x000fe400078e0205 */
[----:B------:R-:W-:-:S02]  /*9010*/  IMAD.MOV.U32 R8, RZ, RZ, 0x1 ;  /* 0x00000001ff087424 */ /* 0x000fc400078e00ff */
[----:B------:R-:W-:Y:S01]  /*9020*/  IMAD.MOV.U32 R6, RZ, RZ, R22 ;  /* 0x000000ffff067224 */ /* 0x000fe200078e0016 */
[----:B------:R-:W-:Y:S02]  /*9030*/  SEL R20, R4, R3, !P0 ;  /* 0x0000000304147207 */ /* 0x000fe40004000000 */
[----:B------:R-:W-:-:S07]  /*9040*/  SEL R21, R3, R4, !P0 ;  /* 0x0000000403157207 */ /* 0x000fce0004000000 */
.L_x_298:
[----:B------:R-:W-:-:S08]  /*9050*/  NOP ;  /* 0x0000000000007918 */ /* 0x000fd00000000000 */
[----:B------:R-:W0:-:S00]  /*9060*/  USETMAXREG.DEALLOC.CTAPOOL 0x28 ;  /* 0x00000028000079c8 */ /* 0x000e0000080e0500 */
[----:B0-----:R-:W-:-:S13]  /*9070*/  ISETP.NE.AND P0, PT, R0, RZ, PT ;  /* 0x000000ff0000720c */ /* 0x001fda0003f05270 */
[----:B------:R-:W-:Y:S05]  /*9080*/  @P0 EXIT ;  /* 0x000000000000094d */ /* 0x000fea0003800000 */
[----:B------:R-:W-:Y:S01]  /*9090*/  LOP3.LUT P0, RZ, R8, 0xff, RZ, 0xc0, !PT ;  /* 0x000000ff08ff7812 */ /* 0x000fe2000780c0ff */
[----:B------:R-:W-:Y:S02]  /*90a0*/  IMAD.MOV.U32 R0, RZ, RZ, 0x1 ;  /* 0x00000001ff007424 */ /* 0x000fe400078e00ff */
[----:B------:R-:W-:-:S10]  /*90b0*/  IMAD.MOV.U32 R3, RZ, RZ, RZ ;  /* 0x000000ffff037224 */ /* 0x000fd400078e00ff */
[----:B------:R-:W-:Y:S05]  /*90c0*/  @!P0 BRA `(.L_x_301) ;  /* 0x0000000c00488947 */ /* 0x000fea0003800000 */
[----:B------:R-:W0:Y:S01]  /*90d0*/  LDC R0, c[0x0][0x28c] ;  /* 0x0000a300ff007b82 */ /* 0x000e220000000800 */
[----:B------:R-:W1:Y:S01]  /*90e0*/  S2R R11, SR_CgaCtaId ;  /* 0x00000000000b7919 */ /* 0x000e620000008800 */
[----:B------:R-:W-:Y:S01]  /*90f0*/  ULDC UR5, c[0x0][0x658] ;  /* 0x0001960000057ab9 */ /* 0x000fe20000000800 */
[----:B------:R-:W-:Y:S01]  /*9100*/  UMOV UR7, 0xffffffff ;  /* 0xffffffff00077882 */ /* 0x000fe20000000000 */
[----:B------:R-:W-:Y:S01]  /*9110*/  ULDC UR6, c[0x0][0xc] ;  /* 0x0000030000067ab9 */ /* 0x000fe20000000800 */
[----:B------:R-:W-:Y:S01]  /*9120*/  USHF.L.U32 UR8, UR7, UR5, URZ ;  /* 0x0000000507087299 */ /* 0x000fe2000800063f */
[----:B------:R-:W-:Y:S01]  /*9130*/  BSSY B0, `(.L_x_301) ;  /* 0x00000cb000007945 */ /* 0x000fe20003800000 */
[----:B------:R-:W-:Y:S01]  /*9140*/  UMOV UR9, 0x1 ;  /* 0x0000000100097882 */ /* 0x000fe20000000000 */
[----:B------:R-:W-:Y:S01]  /*9150*/  ULDC UR7, c[0x0][0x10] ;  /* 0x0000040000077ab9 */ /* 0x000fe20000000800 */
[----:B------:R-:W-:Y:S01]  /*9160*/  USHF.L.U32 UR18, UR9, UR5, URZ ;  /* 0x0000000509127299 */ /* 0x000fe2000800063f */
[----:B------:R-:W-:Y:S01]  /*9170*/  IMAD.MOV.U32 R9, RZ, RZ, 0x1 ;  /* 0x00000001ff097424 */ /* 0x000fe200078e00ff */
[----:B------:R-:W-:Y:S01]  /*9180*/  UIMAD.WIDE.U32 UR6, UR6, UR7, URZ ;  /* 0x00000007060672a5 */ /* 0x000fe2000f8e003f */
[----:B------:R-:W-:Y:S01]  /*9190*/  LOP3.LUT R8, R19, 0x2, RZ, 0xfc, !PT ;  /* 0x0000000213087812 */ /* 0x000fe200078efcff */
[----:B------:R-:W-:Y:S01]  /*91a0*/  ULDC UR5, c[0x0][0x14] ;  /* 0x0000050000057ab9 */ /* 0x000fe20000000800 */
[----:B------:R-:W-:Y:S01]  /*91b0*/  ULDC UR4, c[0x0][0x600] ;  /* 0x0001800000047ab9 */ /* 0x000fe20000000800 */
[----:B------:R-:W-:-:S02]  /*91c0*/  UIMAD.WIDE.U32 UR22, UR6, UR5, URZ ;  /* 0x00000005061672a5 */ /* 0x000fc4000f8e003f */
[----:B------:R-:W-:Y:S02]  /*91d0*/  UIMAD UR13, UR7, UR5, URZ ;  /* 0x00000005070d72a4 */ /* 0x000fe4000f8e023f */
[----:B------:R-:W-:Y:S02]  /*91e0*/  UIADD3 UR4, UR4, -0x1, URZ ;  /* 0xffffffff04047890 */ /* 0x000fe4000fffe03f */
[----:B------:R-:W-:Y:S02]  /*91f0*/  ULOP3.LUT UR17, URZ, UR8, URZ, 0x33, !UPT ;  /* 0x000000083f117292 */ /* 0x000fe4000f8e333f */
[----:B------:R-:W-:Y:S01]  /*9200*/  UIADD3 UR13, UR23, UR13, URZ ;  /* 0x0000000d170d7290 */ /* 0x000fe2000fffe03f */
[----:B0-----:R-:W-:Y:S01]  /*9210*/  VIADD R0, R0, 0x1f ;  /* 0x0000001f00007836 */ /* 0x001fe20000000000 */
[----:B------:R-:W-:-:S04]  /*9220*/  ULDC.64 UR24, c[0x0][0x198] ;  /* 0x0000660000187ab9 */ /* 0x000fc80000000a00 */
[----:B------:R-:W-:-:S04]  /*9230*/  SHF.R.S32.HI R3, RZ, 0x1f, R0 ;  /* 0x0000001fff037819 */ /* 0x000fc80000011400 */
[----:B------:R-:W-:Y:S01]  /*9240*/  LEA.HI R10, R3, R0, RZ, 0x5 ;  /* 0x00000000030a7211 */ /* 0x000fe200078f28ff */
[C---:B-1----:R-:W-:Y:S02]  /*9250*/  IMAD.SHL.U32 R4, R11.reuse, 0x800, RZ ;  /* 0x000008000b047824 */ /* 0x042fe400078e00ff */
[----:B------:R-:W-:Y:S01]  /*9260*/  IMAD.SHL.U32 R11, R11, 0x40, RZ ;  /* 0x000000400b0b7824 */ /* 0x000fe200078e00ff */
[----:B------:R-:W-:Y:S01]  /*9270*/  SHF.R.S32.HI R10, RZ, 0x5, R10 ;  /* 0x00000005ff0a7819 */ /* 0x000fe2000001140a */
[----:B------:R-:W-:Y:S01]  /*9280*/  IMAD.MOV.U32 R0, RZ, RZ, 0x1 ;  /* 0x00000001ff007424 */ /* 0x000fe200078e00ff */
[----:B------:R-:W-:Y:S01]  /*9290*/  LOP3.LUT R4, R4, 0x800, RZ, 0xc0, !PT ;  /* 0x0000080004047812 */ /* 0x000fe200078ec0ff */
[----:B------:R-:W-:Y:S01]  /*92a0*/  IMAD.MOV.U32 R3, RZ, RZ, RZ ;  /* 0x000000ffff037224 */ /* 0x000fe200078e00ff */
[----:B------:R-:W-:Y:S01]  /*92b0*/  LOP3.LUT R11, R11, 0x40, RZ, 0xc0, !PT ;  /* 0x000000400b0b7812 */ /* 0x000fe200078ec0ff */
[----:B------:R-:W-:Y:S01]  /*92c0*/  VIADD R13, R10, 0x1 ;  /* 0x000000010a0d7836 */ /* 0x000fe20000000000 */
[----:B------:R-:W-:-:S07]  /*92d0*/  LOP3.LUT R12, R4, 0x21280, RZ, 0xfc, !PT ;  /* 0x00021280040c7812 */ /* 0x000fce00078efcff */
.L_x_312:
[----:B------:R-:W-:-:S03]  /*92e0*/  UMOV UR5, 0xffffffff ;  /* 0xffffffff00057882 */ /* 0x000fc60000000000 */
[----:B------:R-:W-:Y:S05]  /*92f0*/  BRA.DIV UR5, `(.L_x_302) ;  /* 0x0000001a052c7947 */ /* 0x000fea000b800000 */
[----:B------:R-:W-:-:S13]  /*9300*/  ELECT P6, URZ, PT ;  /* 0x00000000003f782f */ /* 0x000fda00038c0000 */
.L_x_341:
[----:B------:R-:W0:Y:S01]  /*9310*/  LDC R4, c[0x0][0x28c] ;  /* 0x0000a300ff047b82 */ /* 0x000e220000000800 */
[----:B------:R-:W-:Y:S01]  /*9320*/  BSSY B1, `(.L_x_303) ;  /* 0x0000038000017945 */ /* 0x000fe20003800000 */
[----:B0-----:R-:W-:-:S13]  /*9330*/  ISETP.LT.OR P6, PT, R4, 0x1, !P6 ;  /* 0x000000010400780c */ /* 0x001fda00077c1670 */
[----:B------:R-:W-:Y:S05]  /*9340*/  @P6 BRA `(.L_x_304) ;  /* 0x0000000000d46947 */ /* 0x000fea0003800000 */
[----:B------:R-:W-:Y:S02]  /*9350*/  IMAD R20, R20, 0x80, R11 ;  /* 0x0000008014147824 */ /* 0x000fe400078e020b */
[----:B------:R-:W-:Y:S02]  /*9360*/  IMAD R21, R21, 0xc0, RZ ;  /* 0x000000c015157824 */ /* 0x000fe400078e02ff */
[----:B------:R-:W-:Y:S02]  /*9370*/  IMAD.MOV.U32 R24, RZ, RZ, RZ ;  /* 0x000000ffff187224 */ /* 0x000fe400078e00ff */
[----:B------:R-:W-:Y:S02]  /*9380*/  IMAD.MOV.U32 R4, RZ, RZ, R13 ;  /* 0x000000ffff047224 */ /* 0x000fe400078e000d */
[----:B------:R-:W-:Y:S02]  /*9390*/  IMAD.MOV.U32 R5, RZ, RZ, R0 ;  /* 0x000000ffff057224 */ /* 0x000fe400078e0000 */
[----:B------:R-:W-:-:S07]  /*93a0*/  IMAD.MOV.U32 R7, RZ, RZ, R3 ;  /* 0x000000ffff077224 */ /* 0x000fce00078e0003 */
.L_x_307:
[----:B------:R-:W0:Y:S01]  /*93b0*/  S2R R15, SR_CgaCtaId ;  /* 0x00000000000f7919 */ /* 0x000e220000008800 */
[----:B------:R-:W-:Y:S02]  /*93c0*/  MOV R14, 0x400 ;  /* 0x00000400000e7802 */ /* 0x000fe40000000f00 */
[----:B------:R-:W-:Y:S02]  /*93d0*/  LOP3.LUT P1, RZ, R18, 0x7f, RZ, 0xc0, !PT ;  /* 0x0000007f12ff7812 */ /* 0x000fe4000782c0ff */
[----:B0-----:R-:W-:Y:S02]  /*93e0*/  LEA R22, R15, R14, 0x18 ;  /* 0x0000000e0f167211 */ /* 0x001fe400078ec0ff */
[----:B------:R-:W-:-:S09]  /*93f0*/  SHF.L.U32 R14, R5, 0x1f, RZ ;  /* 0x0000001f050e7819 */ /* 0x000fd200000006ff */
[----:B------:R-:W0:Y:S01]  /*9400*/  @!P1 LDC R15, c[0x0][0x500] ;  /* 0x00014000ff0f9b82 */ /* 0x000e220000000800 */
[----:B------:R-:W-:-:S04]  /*9410*/  IMAD R23, R7, 0x8, R22 ;  /* 0x0000000807177824 */ /* 0x000fc800078e0216 */
[----:B------:R-:W1:Y:S02]  /*9420*/  SYNCS.PHASECHK.TRANS64.TRYWAIT P0, [R23+URZ+0xb0], R14 ;  /* 0x0000b00e170075a7 */ /* 0x000e64000800017f */
[----:B-1----:R-:W-:Y:S05]  /*9430*/  @!P0 BRA `(.L_x_305) ;  /* 0x0000001400fc8947 */ /* 0x002fea0003800000 */
.L_x_342:
[----:B-1----:R-:W-:Y:S01]  /*9440*/  PRMT R14, R8, 0x9910, RZ ;  /* 0x00009910080e7816 */ /* 0x002fe200000000ff */
[----:B0-----:R0:W-:Y:S03]  /*9450*/  @!P1 SYNCS.ARRIVE.TRANS64 RZ, [R23+URZ], R15 ;  /* 0x0000000f17ff99a7 */ /* 0x0011e6000800003f */
[----:B------:R-:W-:-:S13]  /*9460*/  ISETP.NE.AND P0, PT, R14, 0x2, PT ;  /* 0x000000020e00780c */ /* 0x000fda0003f05270 */
[----:B0-----:R-:W-:Y:S05]  /*9470*/  @P0 BRA `(.L_x_306) ;  /* 0x0000000000040947 */ /* 0x001fea0003800000 */
[----:B------:R-:W-:Y:S01]  /*9480*/  BPT.TRAP 0x1 ;  /* 0x000000040000795c */ /* 0x000fe20000300000 */
.L_x_306:
[----:B------:R-:W-:Y:S01]  /*9490*/  IMAD R14, R7, 0x1800, R22 ;  /* 0x00001800070e7824 */ /* 0x000fe200078e0216 */
[----:B------:R-:W-:Y:S01]  /*94a0*/  R2UR UR19, R22 ;  /* 0x00000000161372ca */ /* 0x000fe200000e0000 */
[----:B------:R-:W-:Y:S01]  /*94b0*/  VIADD R4, R4, 0xffffffff ;  /* 0xffffffff04047836 */ /* 0x000fe20000000000 */
[----:B------:R-:W-:Y:S01]  /*94c0*/  R2UR UR9, R23 ;  /* 0x00000000170972ca */ /* 0x000fe200000e0000 */
[----:B------:R-:W-:Y:S01]  /*94d0*/  UIADD3 UR6, UP0, UR24, 0xf0, URZ ;  /* 0x000000f018067890 */ /* 0x000fe2000ff1e03f */
[----:B------:R-:W-:Y:S01]  /*94e0*/  R2UR UR5, R14 ;  /* 0x000000000e0572ca */ /* 0x000fe200000e0000 */
[----:B------:R-:W-:Y:S01]  /*94f0*/  IMAD R14, R7, 0x1000, R12 ;  /* 0x00001000070e7824 */ /* 0x000fe200078e020c */
[----:B------:R-:W-:Y:S01]  /*9500*/  R2UR UR11, R21 ;  /* 0x00000000150b72ca */ /* 0x000fe200000e0000 */
[----:B------:R-:W-:Y:S01]  /*9510*/  UIADD3 UR26, UP1, UR24, 0x1f0, URZ ;  /* 0x000001f0181a7890 */ /* 0x000fe2000ff3e03f */
[----:B------:R-:W-:Y:S01]  /*9520*/  R2UR UR10, R24 ;  /* 0x00000000180a72ca */ /* 0x000fe200000e0000 */
[----:B------:R-:W-:Y:S01]  /*9530*/  UIADD3.X UR7, URZ, UR25, URZ, UP0, !UPT ;  /* 0x000000193f077290 */ /* 0x000fe200087fe43f */
[----:B------:R-:W-:Y:S01]  /*9540*/  R2UR UR8, R14 ;  /* 0x000000000e0872ca */ /* 0x000fe200000e0000 */
[----:B------:R-:W-:Y:S01]  /*9550*/  VIADD R7, R7, 0x1 ;  /* 0x0000000107077836 */ /* 0x000fe20000000000 */
[----:B------:R-:W-:Y:S01]  /*9560*/  R2UR UR12, R6 ;  /* 0x00000000060c72ca */ /* 0x000fe200000e0000 */
[----:B------:R-:W-:Y:S01]  /*9570*/  UIADD3.X UR27, URZ, UR25, URZ, UP1, !UPT ;  /* 0x000000193f1b7290 */ /* 0x000fe20008ffe43f */
[----:B------:R-:W-:Y:S01]  /*9580*/  R2UR UR20, R20 ;  /* 0x00000000141472ca */ /* 0x000fe200000e0000 */
[----:B------:R-:W-:Y:S01]  /*9590*/  UMOV UR14, 0x0 ;  /* 0x00000000000e7882 */ /* 0x000fe20000000000 */
[----:B------:R-:W-:Y:S01]  /*95a0*/  ISETP.GT.AND P1, PT, R4, 0x1, PT ;  /* 0x000000010400780c */ /* 0x000fe20003f24270 */
[----:B------:R-:W-:Y:S01]  /*95b0*/  UIADD3 UR16, UR5, 0x280, URZ ;  /* 0x0000028005107890 */ /* 0x000fe2000fffe03f */
[C---:B------:R-:W-:Y:S01]  /*95c0*/  ISETP.NE.AND P0, PT, R7.reuse, 0x16, PT ;  /* 0x000000160700780c */ /* 0x040fe20003f05270 */
[----:B------:R-:W-:Y:S01]  /*95d0*/  UMOV UR15, 0x10000000 ;  /* 0x10000000000f7882 */ /* 0x000fe20000000000 */
[----:B------:R-:W-:Y:S01]  /*95e0*/  UMOV UR21, 0x30000 ;  /* 0x0003000000157882 */ /* 0x000fe20000000000 */
[----:B------:R-:W-:Y:S01]  /*95f0*/  VIADD R24, R24, 0x20 ;  /* 0x0000002018187836 */ /* 0x000fe20000000000 */
[----:B------:R-:W-:Y:S01]  /*9600*/  SEL R14, RZ, 0x1, P0 ;  /* 0x00000001ff0e7807 */ /* 0x000fe20000000000 */
[----:B------:R-:W-:Y:S01]  /*9610*/  UIADD3 UR5, UR19, UR8, URZ ;  /* 0x0000000813057290 */ /* 0x000fe2000fffe03f */
[----:B------:R-:W-:-:S02]  /*9620*/  SEL R7, R7, RZ, P0 ;  /* 0x000000ff07077207 */ /* 0x000fc40000000000 */
[----:B------:R-:W-:Y:S01]  /*9630*/  UMOV UR8, UR16 ;  /* 0x0000001000087c82 */ /* 0x000fe20008000000 */
[----:B------:R-:W-:Y:S01]  /*9640*/  LOP3.LUT R5, R5, R14, RZ, 0x3c, !PT ;  /* 0x0000000e05057212 */ /* 0x000fe200078e3cff */
[----:B------:R0:W-:Y:S02]  /*9650*/  UTMALDG.3D [UR8], [UR6], desc[UR14] ;  /* 0x00000e08060075b4 */ /* 0x0001e40008011000 */
[----:B0-----:R-:W-:Y:S01]  /*9660*/  UMOV UR11, UR20 ;  /* 0x00000014000b7c82 */ /* 0x001fe20008000000 */
[----:B------:R-:W-:Y:S02]  /*9670*/  UMOV UR8, UR5 ;  /* 0x0000000500087c82 */ /* 0x000fe40008000000 */
[----:B------:R0:W-:Y:S02]  /*9680*/  UTMALDG.3D.MULTICAST [UR8], [UR26], UR21, desc[UR14] ;  /* 0x00000e081a0073b4 */ /* 0x0001e40008011815 */
[----:B0-----:R-:W-:Y:S05]  /*9690*/  @P1 BRA `(.L_x_307) ;  /* 0xfffffffc00441947 */ /* 0x001fea000383ffff */
.L_x_304:
[----:B------:R-:W-:Y:S05]  /*96a0*/  BSYNC B1 ;  /* 0x0000000000017941 */ /* 0x000fea0003800000 */
.L_x_303:
[----:B------:R-:W-:Y:S01]  /*96b0*/  LOP3.LUT P1, RZ, R9, 0xff, RZ, 0xc0, !PT ;  /* 0x000000ff09ff7812 */ /* 0x000fe2000782c0ff */
[C---:B------:R-:W-:Y:S01]  /*96c0*/  IMAD.IADD R6, R10.reuse, 0x1, R3 ;  /* 0x000000010a067824 */ /* 0x040fe200078e0203 */
[----:B------:R-:W-:Y:S01]  /*96d0*/  ULDC.64 UR6, c[0x0][0x650] ;  /* 0x0001940000067ab9 */ /* 0x000fe20000000a00 */
[----:B------:R-:W-:Y:S01]  /*96e0*/  ISETP.GE.U32.AND P2, PT, R10, 0x16, PT ;  /* 0x000000160a00780c */ /* 0x000fe20003f46070 */
[----:B------:R-:W-:Y:S01]  /*96f0*/  BSSY B1, `(.L_x_308) ;  /* 0x000006c000017945 */ /* 0x000fe20003800000 */
[----:B------:R-:W-:Y:S01]  /*9700*/  IMAD.MOV.U32 R21, RZ, RZ, -0x1 ;  /* 0xffffffffff157424 */ /* 0x000fe200078e00ff */
[----:B------:R-:W-:Y:S01]  /*9710*/  ISETP.GT.U32.AND P0, PT, R6, 0x15, PT ;  /* 0x000000150600780c */ /* 0x000fe20003f04070 */
[----:B------:R-:W-:Y:S01]  /*9720*/  IMAD.MOV.U32 R20, RZ, RZ, -0x1 ;  /* 0xffffffffff147424 */ /* 0x000fe200078e00ff */
[----:B------:R-:W-:Y:S02]  /*9730*/  PRMT R9, RZ, 0x7610, R9 ;  /* 0x00007610ff097816 */ /* 0x000fe40000000009 */
[----:B------:R-:W-:-:S03]  /*9740*/  ISETP.LT.U32.AND P0, PT, R10, 0x16, P0 ;  /* 0x000000160a00780c */ /* 0x000fc60000701070 */
[----:B------:R-:W0:Y:S01]  /*9750*/  @P1 S2R R5, SR_CgaCtaId ;  /* 0x0000000000051919 */ /* 0x000e220000008800 */
[----:B------:R-:W-:-:S04]  /*9760*/  @P1 MOV R4, 0x400 ;  /* 0x0000040000041802 */ /* 0x000fc80000000f00 */
[----:B0-----:R-:W-:Y:S01]  /*9770*/  @P1 LEA R3, R5, R4, 0x18 ;  /* 0x0000000405031211 */ /* 0x001fe200078ec0ff */
[----:B------:R-:W-:-:S03]  /*9780*/  IMAD.WIDE.U32 R4, R6, -0x45d1745d, RZ ;  /* 0xba2e8ba306047825 */ /* 0x000fc600078e00ff */
[----:B------:R0:W-:Y:S01]  /*9790*/  @P1 SYNCS.ARRIVE.TRANS64.A1T0 RZ, [R3+URZ+0x178], RZ ;  /* 0x000178ff03ff19a7 */ /* 0x0001e2000810003f */
[----:B------:R-:W-:Y:S02]  /*97a0*/  IADD3 R16, P1, R16, UR22, RZ ;  /* 0x0000001610107c10 */ /* 0x000fe4000ff3e0ff */
[----:B------:R-:W-:Y:S02]  /*97b0*/  SHF.R.U32.HI R5, RZ, 0x4, R5 ;  /* 0x00000004ff057819 */ /* 0x000fe40000011605 */
[----:B------:R-:W-:Y:S02]  /*97c0*/  IADD3.X R17, R17, UR13, RZ, P1, !PT ;  /* 0x0000000d11117c10 */ /* 0x000fe40008ffe4ff */
[----:B------:R-:W-:Y:S02]  /*97d0*/  PRMT R4, RZ, 0x7610, R4 ;  /* 0x00007610ff047816 */ /* 0x000fe40000000004 */
[----:B0-----:R-:W-:Y:S02]  /*97e0*/  SEL R3, RZ, 0x1, !P0 ;  /* 0x00000001ff037807 */ /* 0x001fe40004000000 */
[----:B------:R-:W-:-:S02]  /*97f0*/  ISETP.GE.U32.AND P0, PT, R16, UR6, PT ;  /* 0x0000000610007c0c */ /* 0x000fc4000bf06070 */
[----:B------:R-:W-:Y:S01]  /*9800*/  LOP3.LUT R0, R0, R3, RZ, 0x3c, !PT ;  /* 0x0000000300007212 */ /* 0x000fe200078e3cff */
[----:B------:R-:W-:Y:S01]  /*9810*/  IMAD R3, R5, -0x16, R6 ;  /* 0xffffffea05037824 */ /* 0x000fe200078e0206 */
[----:B------:R-:W-:Y:S01]  /*9820*/  ISETP.GE.U32.AND.EX P0, PT, R17, UR7, PT, P0 ;  /* 0x0000000711007c0c */ /* 0x000fe2000bf06100 */
[----:B------:R-:W-:Y:S01]  /*9830*/  IMAD.MOV.U32 R6, RZ, RZ, -0x1 ;  /* 0xffffffffff067424 */ /* 0x000fe200078e00ff */
[----:B------:R-:W-:-:S11]  /*9840*/  @P2 LOP3.LUT R0, R0, 0x1, R5, 0x78, !PT ;  /* 0x0000000100002812 */ /* 0x000fd600078e7805 */
[----:B------:R-:W-:Y:S05]  /*9850*/  @P0 BRA `(.L_x_309) ;  /* 0x0000000400540947 */ /* 0x000fea0003800000 */
[----:B------:R-:W0:Y:S01]  /*9860*/  S2R R15, SR_CTAID.X ;  /* 0x00000000000f7919 */ /* 0x000e220000002500 */
[----:B------:R-:W-:Y:S01]  /*9870*/  ULDC.64 UR6, c[0x0][0x628] ;  /* 0x00018a0000067ab9 */ /* 0x000fe20000000a00 */
[----:B------:R-:W-:Y:S01]  /*9880*/  ULDC UR8, c[0x0][0x630] ;  /* 0x00018c0000087ab9 */ /* 0x000fe20000000800 */
[----:B------:R-:W-:Y:S01]  /*9890*/  ISETP.NE.U32.AND P0, PT, RZ, UR6, PT ;  /* 0x00000006ff007c0c */ /* 0x000fe2000bf05070 */
[----:B------:R-:W1:Y:S01]  /*98a0*/  S2R R20, SR_CTAID.Y ;  /* 0x0000000000147919 */ /* 0x000e620000002600 */
[----:B------:R-:W-:Y:S01]  /*98b0*/  ULDC UR9, c[0x0][0x150] ;  /* 0x0000540000097ab9 */ /* 0x000fe20000000800 */
[----:B------:R-:W-:Y:S01]  /*98c0*/  IMAD.MOV.U32 R4, RZ, RZ, R16 ;  /* 0x000000ffff047224 */ /* 0x000fe200078e0010 */
[----:B------:R-:W-:Y:S01]  /*98d0*/  ISETP.NE.AND.EX P0, PT, RZ, UR7, PT, P0 ;  /* 0x00000007ff007c0c */ /* 0x000fe2000bf05300 */
[----:B------:R-:W-:Y:S01]  /*98e0*/  IMAD.MOV.U32 R5, RZ, RZ, R17 ;  /* 0x000000ffff057224 */ /* 0x000fe200078e0011 */
[----:B0-----:R-:W-:-:S11]  /*98f0*/  I2FP.F32.U32 R22, R15 ;  /* 0x0000000f00167245 */ /* 0x001fd60000201000 */
[----:B------:R-:W-:Y:S05]  /*9900*/  @!P0 BRA `(.L_x_310) ;  /* 0x0000000000288947 */ /* 0x000fea0003800000 */
[----:B------:R-:W-:Y:S02]  /*9910*/  ULDC UR5, c[0x0][0x634] ;  /* 0x00018d0000057ab9 */ /* 0x000fe40000000800 */
[----:B------:R-:W-:-:S05]  /*9920*/  IADD3 R5, P0, R16, UR5, RZ ;  /* 0x0000000510057c10 */ /* 0x000fca000ff1e0ff */
[----:B------:R-:W-:-:S04]  /*9930*/  IMAD.X R21, RZ, RZ, R17, P0 ;  /* 0x000000ffff157224 */ /* 0x000fc800000e0611 */
[----:B------:R-:W-:-:S04]  /*9940*/  IMAD.WIDE.U32 R6, R21, UR6, RZ ;  /* 0x0000000615067c25 */ /* 0x000fc8000f8e00ff */
[----:B------:R-:W-:-:S04]  /*9950*/  IMAD.WIDE.U32 R6, P0, R5, UR7, R6 ;  /* 0x0000000705067c25 */ /* 0x000fc8000f800006 */
[----:B------:R-:W-:-:S04]  /*9960*/  IMAD.WIDE.U32 R4, R5, UR6, RZ ;  /* 0x0000000605047c25 */ /* 0x000fc8000f8e00ff */
[----:B------:R-:W-:Y:S01]  /*9970*/  IMAD.MOV.U32 R4, RZ, RZ, R7 ;  /* 0x000000ffff047224 */ /* 0x000fe200078e0007 */
[----:B------:R-:W-:Y:S01]  /*9980*/  IADD3 RZ, P1, R5, R6, RZ ;  /* 0x0000000605ff7210 */ /* 0x000fe20007f3e0ff */
[----:B------:R-:W-:-:S04]  /*9990*/  IMAD.X R5, RZ, RZ, RZ, P0 ;  /* 0x000000ffff057224 */ /* 0x000fc800000e06ff */
[----:B------:R-:W-:-:S08]  /*99a0*/  IMAD.WIDE.U32.X R4, R21, UR7, R4, P1 ;  /* 0x0000000715047c25 */ /* 0x000fd000088e0404 */
.L_x_310:
[--C-:B------:R-:W-:Y:S01]  /*99b0*/  SHF.R.U64 R14, R4, UR8, R5.reuse ;  /* 0x00000008040e7c19 */ /* 0x100fe20008001205 */
[----:B------:R-:W-:Y:S01]  /*99c0*/  FMUL R22, R22, UR9 ;  /* 0x0000000916167c20 */ /* 0x000fe20008400000 */
[----:B------:R-:W-:Y:S01]  /*99d0*/  SHF.R.U32.HI R4, RZ, UR8, R5 ;  /* 0x00000008ff047c19 */ /* 0x000fe20008011605 */
[----:B------:R-:W0:Y:S01]  /*99e0*/  LDC R6, c[0x0][0x144] ;  /* 0x00005100ff067b82 */ /* 0x000e220000000800 */
[----:B------:R-:W-:Y:S01]  /*99f0*/  IADD3 R5, P0, RZ, -R14, RZ ;  /* 0x8000000eff057210 */ /* 0x000fe20007f1e0ff */
[----:B------:R-:W-:Y:S01]  /*9a00*/  ULDC UR5, c[0x0][0x154] ;  /* 0x0000550000057ab9 */ /* 0x000fe20000000800 */
[----:B-1----:R-:W-:Y:S01]  /*9a10*/  I2FP.F32.U32 R7, R20 ;  /* 0x0000001400077245 */ /* 0x002fe20000201000 */
[----:B------:R-:W1:Y:S01]  /*9a20*/  F2I.U32.TRUNC.NTZ R22, R22 ;  /* 0x0000001600167305 */ /* 0x000e62000020f000 */
[----:B------:R-:W-:Y:S01]  /*9a30*/  ULDC.64 UR6, c[0x0][0x620] ;  /* 0x0001880000067ab9 */ /* 0x000fe20000000a00 */
[----:B------:R-:W-:Y:S01]  /*9a40*/  IMAD.X R4, RZ, RZ, ~R4, P0 ;  /* 0x000000ffff047224 */ /* 0x000fe200000e0e04 */
[----:B------:R-:W-:Y:S01]  /*9a50*/  ISETP.NE.AND P2, PT, R2, 0x1, PT ;  /* 0x000000010200780c */ /* 0x000fe20003f45270 */
[----:B------:R-:W-:Y:S01]  /*9a60*/  FMUL R23, R7, UR5 ;  /* 0x0000000507177c20 */ /* 0x000fe20008400000 */
[----:B------:R-:W2:Y:S01]  /*9a70*/  LDC R25, c[0x0][0x148] ;  /* 0x00005200ff197b82 */ /* 0x000ea20000000800 */
[----:B------:R-:W-:Y:S01]  /*9a80*/  IMAD R4, R4, UR6, RZ ;  /* 0x0000000604047c24 */ /* 0x000fe2000f8e02ff */
[----:B------:R-:W-:-:S03]  /*9a90*/  ULDC UR5, c[0x0][0x618] ;  /* 0x0001860000057ab9 */ /* 0x000fc60000000800 */
[----:B------:R-:W3:Y:S01]  /*9aa0*/  F2I.U32.TRUNC.NTZ R23, R23 ;  /* 0x0000001700177305 */ /* 0x000ee2000020f000 */
[C---:B------:R-:W-:Y:S02]  /*9ab0*/  IMAD R7, R5.reuse, UR7, R4 ;  /* 0x0000000705077c24 */ /* 0x040fe4000f8e0204 */
[----:B------:R-:W-:Y:S01]  /*9ac0*/  IMAD.WIDE.U32 R4, R5, UR6, R16 ;  /* 0x0000000605047c25 */ /* 0x000fe2000f8e0010 */
[----:B------:R-:W-:Y:S02]  /*9ad0*/  ULDC.64 UR6, c[0x0][0x640] ;  /* 0x0001900000067ab9 */ /* 0x000fe40000000a00 */
[----:B------:R-:W-:Y:S01]  /*9ae0*/  ISETP.NE.U32.AND P0, PT, RZ, UR6, PT ;  /* 0x00000006ff007c0c */ /* 0x000fe2000bf05070 */
[----:B------:R-:W-:Y:S02]  /*9af0*/  IMAD.IADD R5, R5, 0x1, R7 ;  /* 0x0000000105057824 */ /* 0x000fe400078e0207 */
[----:B-1----:R-:W-:Y:S01]  /*9b00*/  IMAD.MOV R22, RZ, RZ, -R22 ;  /* 0x000000ffff167224 */ /* 0x002fe200078e0a16 */
[----:B------:R-:W-:-:S02]  /*9b10*/  ISETP.NE.AND.EX P0, PT, RZ, UR7, PT, P0 ;  /* 0x00000007ff007c0c */ /* 0x000fc4000bf05300 */
[----:B------:R-:W-:Y:S01]  /*9b20*/  SHF.R.U64 R21, R4, UR5, R5 ;  /* 0x0000000504157c19 */ /* 0x000fe20008001205 */
[----:B0-----:R-:W-:Y:S01]  /*9b30*/  IMAD R15, R6, R22, R15 ;  /* 0x00000016060f7224 */ /* 0x001fe200078e020f */
[----:B------:R-:W-:Y:S01]  /*9b40*/  SHF.R.U32.HI R4, RZ, UR5, R5 ;  /* 0x00000005ff047c19 */ /* 0x000fe20008011605 */
[----:B------:R-:W-:Y:S01]  /*9b50*/  ULDC UR5, c[0x0][0x608] ;  /* 0x0001820000057ab9 */ /* 0x000fe20000000800 */
[----:B---3--:R-:W-:Y:S02]  /*9b60*/  IMAD.MOV R6, RZ, RZ, -R23 ;  /* 0x000000ffff067224 */ /* 0x008fe400078e0a17 */
[--C-:B------:R-:W-:Y:S02]  /*9b70*/  SHF.R.U64 R22, R21, UR5, R4.reuse ;  /* 0x0000000515167c19 */ /* 0x100fe40008001204 */
[----:B------:R-:W-:Y:S01]  /*9b80*/  SHF.R.U32.HI R5, RZ, UR5, R4 ;  /* 0x00000005ff057c19 */ /* 0x000fe20008011604 */
[----:B------:R-:W-:Y:S01]  /*9b90*/  ULDC UR5, c[0x0][0x658] ;  /* 0x0001960000057ab9 */ /* 0x000fe20000000800 */
[----:B--2---:R-:W-:-:S02]  /*9ba0*/  @P2 IMAD R15, R25, R6, R20 ;  /* 0x00000006190f2224 */ /* 0x004fc400078e0214 */
[--C-:B------:R-:W-:Y:S02]  /*9bb0*/  SHF.R.U64 R20, R22, UR5, R5.reuse ;  /* 0x0000000516147c19 */ /* 0x100fe40008001205 */
[----:B------:R-:W-:-:S03]  /*9bc0*/  SHF.R.U32.HI R23, RZ, UR5, R5 ;  /* 0x00000005ff177c19 */ /* 0x000fc60008011605 */
[----:B------:R-:W-:Y:S02]  /*9bd0*/  IMAD.MOV.U32 R6, RZ, RZ, R20 ;  /* 0x000000ffff067224 */ /* 0x000fe400078e0014 */
[----:B------:R-:W-:Y:S01]  /*9be0*/  IMAD.MOV.U32 R5, RZ, RZ, R23 ;  /* 0x000000ffff057224 */ /* 0x000fe200078e0017 */
[----:B------:R-:W-:Y:S06]  /*9bf0*/  @!P0 BRA `(.L_x_311) ;  /* 0x00000000002c8947 */ /* 0x000fec0003800000 */
        /* <DEDUP_REMOVED lines=9> */
[----:B------:R-:W-:-:S04]  /*9c90*/  IMAD.WIDE.U32.X R4, R23, UR7, R4, P1 ;  /* 0x0000000717047c25 */ /* 0x000fc800088e0404 */
[----:B------:R-:W-:-:S07]  /*9ca0*/  IMAD.MOV.U32 R6, RZ, RZ, R4 ;  /* 0x000000ffff067224 */ /* 0x000fce00078e0004 */
.L_x_311:
[----:B------:R-:W-:Y:S01]  /*9cb0*/  ULDC UR5, c[0x0][0x648] ;  /* 0x0001920000057ab9 */ /* 0x000fe20000000800 */
[----:B------:R-:W-:Y:S01]  /*9cc0*/  LOP3.LUT R4, R22, UR17, RZ, 0xc0, !PT ;  /* 0x0000001116047c12 */ /* 0x000fe2000f8ec0ff */
[----:B------:R-:W-:Y:S01]  /*9cd0*/  ULDC UR6, c[0x0][0x610] ;  /* 0x0001840000067ab9 */ /* 0x000fe20000000800 */
[----:B------:R-:W-:Y:S01]  /*9ce0*/  SHF.R.U64 R5, R6, UR5, R5 ;  /* 0x0000000506057c19 */ /* 0x000fe20008001205 */
[----:B------:R-:W-:Y:S01]  /*9cf0*/  ULDC UR5, c[0x0][0x638] ;  /* 0x00018e0000057ab9 */ /* 0x000fe20000000800 */
[----:B------:R-:W-:-:S03]  /*9d00*/  LOP3.LUT R21, R21, UR4, RZ, 0xc0, !PT ;  /* 0x0000000415157c12 */ /* 0x000fc6000f8ec0ff */
[----:B------:R-:W-:Y:S02]  /*9d10*/  IMAD.MOV R7, RZ, RZ, -R5 ;  /* 0x000000ffff077224 */ /* 0x000fe400078e0a05 */
[----:B------:R-:W-:Y:S02]  /*9d20*/  IMAD R4, R5, UR18, R4 ;  /* 0x0000001205047c24 */ /* 0x000fe4000f8e0204 */
[----:B------:R-:W-:Y:S01]  /*9d30*/  IMAD R20, R7, UR5, R20 ;  /* 0x0000000507147c24 */ /* 0x000fe2000f8e0214 */
[----:B------:R-:W-:Y:S01]  /*9d40*/  ULDC UR5, c[0x0][0x600] ;  /* 0x0001800000057ab9 */ /* 0x000fe20000000800 */
[----:B------:R-:W-:Y:S02]  /*9d50*/  IMAD R15, R4, UR6, R15 ;  /* 0x00000006040f7c24 */ /* 0x000fe4000f8e020f */
[----:B------:R-:W-:Y:S02]  /*9d60*/  IMAD R6, R20, UR5, R21 ;  /* 0x0000000514067c24 */ /* 0x000fe4000f8e0215 */
[----:B------:R-:W-:-:S03]  /*9d70*/  IMAD.MOV.U32 R4, RZ, RZ, 0x1 ;  /* 0x00000001ff047424 */ /* 0x000fc600078e00ff */
[----:B------:R-:W-:Y:S02]  /*9d80*/  SEL R20, R6, R15, !P2 ;  /* 0x0000000f06147207 */ /* 0x000fe40005000000 */
[----:B------:R-:W-:Y:S01]  /*9d90*/  SEL R21, R15, R6, !P2 ;  /* 0x000000060f157207 */ /* 0x000fe20005000000 */
[----:B------:R-:W-:-:S07]  /*9da0*/  IMAD.MOV.U32 R6, RZ, RZ, R14 ;  /* 0x000000ffff067224 */ /* 0x000fce00078e000e */
.L_x_309:
[----:B------:R-:W-:Y:S05]  /*9db0*/  BSYNC B1 ;  /* 0x0000000000017941 */ /* 0x000fea0003800000 */
.L_x_308:
[----:B------:R-:W-:-:S13]  /*9dc0*/  LOP3.LUT P0, RZ, R4, 0xff, RZ, 0xc0, !PT ;  /* 0x000000ff04ff7812 */ /* 0x000fda000780c0ff */
[----:B------:R-:W-:Y:S05]  /*9dd0*/  @P0 BRA `(.L_x_312) ;  /* 0xfffffff400400947 */ /* 0x000fea000383ffff */
[----:B------:R-:W-:Y:S05]  /*9de0*/  BSYNC B0 ;  /* 0x0000000000007941 */ /* 0x000fea0003800000 */
.L_x_301:
[----:B------:R-:W-:-:S03]  /*9df0*/  UMOV UR5, 0xffffffff ;  /* 0xffffffff00057882 */ /* 0x000fc60000000000 */
[----:B------:R-:W-:Y:S05]  /*9e00*/  BRA.DIV UR5, `(.L_x_313) ;  /* 0x0000000e059c7947 */ /* 0x000fea000b800000 */
[----:B------:R-:W-:-:S13]  /*9e10*/  ELECT P6, URZ, PT ;  /* 0x00000000003f782f */ /* 0x000fda00038c0000 */
.L_x_345:
[----:B------:R-:W-:Y:S04]  /*9e20*/  BSSY B0, `(.L_x_314) ;  /* 0x00000cd000007945 */ /* 0x000fe80003800000 */
[----:B------:R-:W-:Y:S05]  /*9e30*/  @!P6 BRA `(.L_x_315) ;  /* 0x0000000c002ce947 */ /* 0x000fea0003800000 */
[----:B------:R-:W-:-:S04]  /*9e40*/  LOP3.LUT R19, R19, 0x2, RZ, 0xfc, !PT ;  /* 0x0000000213137812 */ /* 0x000fc800078efcff */
[----:B------:R-:W-:-:S13]  /*9e50*/  ISETP.NE.AND P0, PT, R19, 0x3, PT ;  /* 0x000000031300780c */ /* 0x000fda0003f05270 */
[----:B------:R-:W-:Y:S05]  /*9e60*/  @!P0 BRA `(.L_x_316) ;  /* 0x0000000000048947 */ /* 0x000fea0003800000 */
[----:B------:R-:W-:Y:S01]  /*9e70*/  BPT.TRAP 0x1 ;  /* 0x000000040000795c */ /* 0x000fe20000300000 */
.L_x_316:
[----:B------:R-:W0:Y:S01]  /*9e80*/  S2R R5, SR_CgaCtaId ;  /* 0x0000000000057919 */ /* 0x000e220000008800 */
[----:B------:R-:W-:Y:S02]  /*9e90*/  MOV R2, 0x400 ;  /* 0x0000040000027802 */ /* 0x000fe40000000f00 */
[----:B------:R-:W-:Y:S02]  /*9ea0*/  SHF.L.U32 R4, R0, 0x1f, RZ ;  /* 0x0000001f00047819 */ /* 0x000fe400000006ff */
[----:B0-----:R-:W-:-:S05]  /*9eb0*/  LEA R2, R5, R2, 0x18 ;  /* 0x0000000205027211 */ /* 0x001fca00078ec0ff */
[----:B------:R-:W-:-:S04]  /*9ec0*/  VIADD R2, R2, 0xb0 ;  /* 0x000000b002027836 */ /* 0x000fc80000000000 */
[C---:B------:R-:W-:Y:S02]  /*9ed0*/  IMAD R7, R3.reuse, 0x8, R2 ;  /* 0x0000000803077824 */ /* 0x040fe400078e0202 */
[----:B------:R-:W-:Y:S02]  /*9ee0*/  VIADD R3, R3, 0x1 ;  /* 0x0000000103037836 */ /* 0x000fe40000000000 */
[----:B------:R-:W0:Y:S03]  /*9ef0*/  SYNCS.PHASECHK.TRANS64.TRYWAIT P0, [R7+URZ], R4 ;  /* 0x00000004070075a7 */ /* 0x000e26000800017f */
[----:B------:R-:W-:-:S04]  /*9f00*/  ISETP.NE.AND P1, PT, R3, 0x16, PT ;  /* 0x000000160300780c */ /* 0x000fc80003f25270 */
[----:B------:R-:W-:Y:S02]  /*9f10*/  SEL R5, RZ, 0x1, P1 ;  /* 0x00000001ff057807 */ /* 0x000fe40000800000 */
[----:B------:R-:W-:Y:S02]  /*9f20*/  SEL R3, R3, RZ, P1 ;  /* 0x000000ff03037207 */ /* 0x000fe40000800000 */
[----:B------:R-:W-:-:S03]  /*9f30*/  LOP3.LUT R6, R0, R5, RZ, 0x3c, !PT ;  /* 0x0000000500067212 */ /* 0x000fc600078e3cff */
[----:B------:R-:W-:Y:S01]  /*9f40*/  IMAD R8, R3, 0x8, R2 ;  /* 0x0000000803087824 */ /* 0x000fe200078e0202 */
[----:B------:R-:W-:Y:S01]  /*9f50*/  SHF.L.U32 R5, R6, 0x1f, RZ ;  /* 0x0000001f06057819 */ /* 0x000fe200000006ff */
[----:B0-----:R-:W-:Y:S06]  /*9f60*/  @!P0 BRA `(.L_x_317) ;  /* 0x0000000c00648947 */ /* 0x001fec0003800000 */
.L_x_346:
[----:B------:R-:W1:Y:S01]  /*9f70*/  SYNCS.PHASECHK.TRANS64.TRYWAIT P0, [R8+URZ], R5 ;  /* 0x00000005080075a7 */ /* 0x000e62000800017f */
[----:B------:R-:W-:-:S05]  /*9f80*/  VIADD R0, R3, 0x1 ;  /* 0x0000000103007836 */ /* 0x000fca0000000000 */
[----:B------:R-:W-:-:S04]  /*9f90*/  ISETP.NE.AND P1, PT, R0, 0x16, PT ;  /* 0x000000160000780c */ /* 0x000fc80003f25270 */
[----:B------:R-:W-:Y:S02]  /*9fa0*/  SEL R3, RZ, 0x1, P1 ;  /* 0x00000001ff037807 */ /* 0x000fe40000800000 */
[----:B0-----:R-:W-:Y:S02]  /*9fb0*/  SEL R7, R0, RZ, P1 ;  /* 0x000000ff00077207 */ /* 0x001fe40000800000 */
[----:B------:R-:W-:-:S03]  /*9fc0*/  LOP3.LUT R6, R6, R3, RZ, 0x3c, !PT ;  /* 0x0000000306067212 */ /* 0x000fc600078e3cff */
[----:B------:R-:W-:Y:S01]  /*9fd0*/  IMAD R9, R7, 0x8, R2 ;  /* 0x0000000807097824 */ /* 0x000fe200078e0202 */
[----:B------:R-:W-:Y:S01]  /*9fe0*/  SHF.L.U32 R4, R6, 0x1f, RZ ;  /* 0x0000001f06047819 */ /* 0x000fe200000006ff */
[----:B-1----:R-:W-:Y:S06]  /*9ff0*/  @!P0 BRA `(.L_x_318) ;  /* 0x0000000c00548947 */ /* 0x002fec0003800000 */
.L_x_347:
[----:B------:R-:W1:Y:S01]  /*a000*/  SYNCS.PHASECHK.TRANS64.TRYWAIT P0, [R9+URZ], R4 ;  /* 0x00000004090075a7 */ /* 0x000e62000800017f */
[----:B------:R-:W-:-:S05]  /*a010*/  VIADD R0, R7, 0x1 ;  /* 0x0000000107007836 */ /* 0x000fca0000000000 */
[----:B------:R-:W-:-:S04]  /*a020*/  ISETP.NE.AND P1, PT, R0, 0x16, PT ;  /* 0x000000160000780c */ /* 0x000fc80003f25270 */
[----:B------:R-:W-:Y:S02]  /*a030*/  SEL R3, RZ, 0x1, P1 ;  /* 0x00000001ff037807 */ /* 0x000fe40000800000 */
[----:B------:R-:W-:Y:S02]  /*a040*/  SEL R7, R0, RZ, P1 ;  /* 0x000000ff00077207 */ /* 0x000fe40000800000 */
[----:B------:R-:W-:-:S03]  /*a050*/  LOP3.LUT R6, R6, R3, RZ, 0x3c, !PT ;  /* 0x0000000306067212 */ /* 0x000fc600078e3cff */
[----:B0-----:R-:W-:Y:S01]  /*a060*/  IMAD R8, R7, 0x8, R2 ;  /* 0x0000000807087824 */ /* 0x001fe200078e0202 */
[----:B------:R-:W-:Y:S01]  /*a070*/  SHF.L.U32 R5, R6, 0x1f, RZ ;  /* 0x0000001f06057819 */ /* 0x000fe200000006ff */
[----:B-1----:R-:W-:Y:S06]  /*a080*/  @!P0 BRA `(.L_x_319) ;  /* 0x0000000c00448947 */ /* 0x002fec0003800000 */
.L_x_348:
        /* <DEDUP_REMOVED lines=9> */
.L_x_349:
        /* <DEDUP_REMOVED lines=9> */
.L_x_350:
        /* <DEDUP_REMOVED lines=9> */
.L_x_351:
        /* <DEDUP_REMOVED lines=9> */
.L_x_352:
        /* <DEDUP_REMOVED lines=9> */
.L_x_353:
        /* <DEDUP_REMOVED lines=9> */
.L_x_354:
        /* <DEDUP_REMOVED lines=9> */
.L_x_355:
        /* <DEDUP_REMOVED lines=9> */
.L_x_356:
        /* <DEDUP_REMOVED lines=9> */
.L_x_357:
        /* <DEDUP_REMOVED lines=9> */
.L_x_358:
        /* <DEDUP_REMOVED lines=9> */
.L_x_359:
        /* <DEDUP_REMOVED lines=9> */
.L_x_360:
        /* <DEDUP_REMOVED lines=9> */
.L_x_361:
        /* <DEDUP_REMOVED lines=9> */
.L_x_362:
        /* <DEDUP_REMOVED lines=9> */
.L_x_363:
        /* <DEDUP_REMOVED lines=9> */
.L_x_364:
[----:B------:R-:W1:Y:S01]  /*a990*/  SYNCS.PHASECHK.TRANS64.TRYWAIT P0, [R8+URZ], R5 ;  /* 0x00000005080075a7 */ /* 0x000e62000800017f */
[----:B------:R-:W-:-:S05]  /*a9a0*/  VIADD R0, R7, 0x1 ;  /* 0x0000000107007836 */ /* 0x000fca0000000000 */
[----:B------:R-:W-:-:S04]  /*a9b0*/  ISETP.NE.AND P1, PT, R0, 0x16, PT ;  /* 0x000000160000780c */ /* 0x000fc80003f25270 */
[----:B------:R-:W-:Y:S02]  /*a9c0*/  SEL R3, RZ, 0x1, P1 ;  /* 0x00000001ff037807 */ /* 0x000fe40000800000 */
[----:B------:R-:W-:Y:S02]  /*a9d0*/  SEL R7, R0, RZ, P1 ;  /* 0x000000ff00077207 */ /* 0x000fe40000800000 */
[----:B0-----:R-:W-:-:S03]  /*a9e0*/  LOP3.LUT R9, R6, R3, RZ, 0x3c, !PT ;  /* 0x0000000306097212 */ /* 0x001fc600078e3cff */
[----:B------:R-:W-:Y:S01]  /*a9f0*/  IMAD R11, R7, 0x8, R2 ;  /* 0x00000008070b7824 */ /* 0x000fe200078e0202 */
[----:B------:R-:W-:Y:S01]  /*aa00*/  SHF.L.U32 R6, R9, 0x1f, RZ ;  /* 0x0000001f09067819 */ /* 0x000fe200000006ff */
[----:B-1----:R-:W-:Y:S06]  /*aa10*/  @!P0 BRA `(.L_x_336) ;  /* 0x0000000800348947 */ /* 0x002fec0003800000 */
.L_x_365:
[----:B------:R-:W1:Y:S01]  /*aa20*/  SYNCS.PHASECHK.TRANS64.TRYWAIT P0, [R11+URZ], R6 ;  /* 0x000000060b0075a7 */ /* 0x000e62000800017f */
[----:B------:R-:W-:-:S05]  /*aa30*/  VIADD R0, R7, 0x1 ;  /* 0x0000000107007836 */ /* 0x000fca0000000000 */
[----:B------:R-:W-:-:S04]  /*aa40*/  ISETP.NE.AND P1, PT, R0, 0x16, PT ;  /* 0x000000160000780c */ /* 0x000fc80003f25270 */
[----:B------:R-:W-:Y:S02]  /*aa50*/  SEL R4, RZ, 0x1, P1 ;  /* 0x00000001ff047807 */ /* 0x000fe40000800000 */
[----:B------:R-:W-:Y:S02]  /*aa60*/  SEL R3, R0, RZ, P1 ;  /* 0x000000ff00037207 */ /* 0x000fe40000800000 */
[----:B------:R-:W-:Y:S01]  /*aa70*/  LOP3.LUT R0, R9, R4, RZ, 0x3c, !PT ;  /* 0x0000000409007212 */ /* 0x000fe200078e3cff */
[----:B-1----:R-:W-:Y:S06]  /*aa80*/  @!P0 BRA `(.L_x_337) ;  /* 0x00000008002c8947 */ /* 0x002fec0003800000 */
.L_x_366:
[----:B------:R-:W-:Y:S01]  /*aa90*/  IMAD R3, R3, 0x8, R2 ;  /* 0x0000000803037824 */ /* 0x000fe200078e0202 */
[----:B------:R-:W-:-:S07]  /*aaa0*/  SHF.L.U32 R0, R0, 0x1f, RZ ;  /* 0x0000001f00007819 */ /* 0x000fce00000006ff */
.L_x_338:
[----:B--2---:R2:W3:Y:S02]  /*aab0*/  SYNCS.PHASECHK.TRANS64.TRYWAIT P0, [R3+URZ], R0 ;  /* 0x00000000030075a7 */ /* 0x0044e4000800017f */
[----:B---3--:R-:W-:Y:S05]  /*aac0*/  @!P0 NANOSLEEP.SYNCS 0x989680 ;  /* 0x009896800000895d */ /* 0x008fea0003900000 */
[----:B------:R-:W3:Y:S02]  /*aad0*/  @!P0 SYNCS.PHASECHK.TRANS64 P0, [R3+URZ], R0 ;  /* 0x00000000030085a7 */ /* 0x000ee4000800007f */
[----:B---3--:R-:W-:Y:S05]  /*aae0*/  @!P0 BRA `(.L_x_338) ;  /* 0xfffffffc00f08947 */ /* 0x008fea000383ffff */
.L_x_315:
[----:B------:R-:W-:Y:S05]  /*aaf0*/  BSYNC B0 ;  /* 0x0000000000007941 */ /* 0x000fea0003800000 */
.L_x_314:
[----:B------:R-:W-:Y:S05]  /*ab00*/  EXIT ;  /* 0x000000000000794d */ /* 0x000fea0003800000 */
.L_x_22:
[----:B----4-:R4:W0:Y:S02]  /*ab10*/  SYNCS.PHASECHK.TRANS64.TRYWAIT P1, [R3+URZ], R0 ;  /* 0x00000000030075a7 */ /* 0x010824000802017f */
[----:B0-----:R-:W-:Y:S05]  /*ab20*/  @!P1 NANOSLEEP.SYNCS 0x989680 ;  /* 0x009896800000995d */ /* 0x001fea0003900000 */
[----:B------:R-:W0:Y:S02]  /*ab30*/  @!P1 SYNCS.PHASECHK.TRANS64 P1, [R3+URZ], R0 ;  /* 0x00000000030095a7 */ /* 0x000e24000802007f */
[----:B0-----:R-:W-:Y:S05]  /*ab40*/  @!P1 BRA `(.L_x_22) ;  /* 0xfffffffc00f09947 */ /* 0x001fea000383ffff */
[----:B------:R-:W-:Y:S05]  /*ab50*/  BRA `(.L_x_21) ;  /* 0xffffff6c00107947 */ /* 0x000fea000383ffff */
.L_x_27:
[----:B-1----:R1:W3:Y:S02]  /*ab60*/  SYNCS.PHASECHK.TRANS64.TRYWAIT P1, [R5+URZ], R4 ;  /* 0x00000004050075a7 */ /* 0x0022e4000802017f */
[----:B---3--:R-:W-:Y:S05]  /*ab70*/  @!P1 NANOSLEEP.SYNCS 0x989680 ;  /* 0x009896800000995d */ /* 0x008fea0003900000 */
[----:B------:R-:W3:Y:S02]  /*ab80*/  @!P1 SYNCS.PHASECHK.TRANS64 P1, [R5+URZ], R4 ;  /* 0x00000004050095a7 */ /* 0x000ee4000802007f */
[----:B---3--:R-:W-:Y:S05]  /*ab90*/  @!P1 BRA `(.L_x_27) ;  /* 0xfffffffc00f09947 */ /* 0x008fea000383ffff */
[----:B------:R-:W-:Y:S05]  /*aba0*/  BRA `(.L_x_26) ;  /* 0xffffff6c00b47947 */ /* 0x000fea000383ffff */
.L_x_302:
[----:B------:R-:W-:Y:S01]  /*abb0*/  BSSY B1, `(.L_x_339) ;  /* 0x0000006000017945 */ /* 0x000fe20003800000 */
[----:B------:R-:W-:-:S07]  /*abc0*/  IMAD.MOV.U32 R15, RZ, RZ, -0x1 ;  /* 0xffffffffff0f7424 */ /* 0x000fce00078e00ff */
[----:B------:R-:W-:Y:S05]  /*abd0*/  WARPSYNC.COLLECTIVE R15, `(.L_x_340) ;  /* 0x000000000f0c7348 */ /* 0x000fea0003c00000 */
[----:B------:R-:W-:Y:S02]  /*abe0*/  ELECT P6, UR62, PT ;  /* 0x00000000003e782f */ /* 0x000fe400038c0000 */
[----:B------:R-:W-:Y:S01]  /*abf0*/  MOV R14, UR62 ;  /* 0x0000003e000e7c02 */ /* 0x000fe20008000f00 */
[----:B------:R-:W-:Y:S10]  /*ac00*/  ENDCOLLECTIVE ;  /* 0x000000000000791b */ /* 0x000ff40003800000 */
.L_x_340:
[----:B------:R-:W-:Y:S05]  /*ac10*/  BSYNC B1 ;  /* 0x0000000000017941 */ /* 0x000fea0003800000 */
.L_x_339:
[----:B------:R-:W-:Y:S05]  /*ac20*/  BRA `(.L_x_341) ;  /* 0xffffffe400b87947 */ /* 0x000fea000383ffff */
.L_x_305:
[----:B-1----:R1:W2:Y:S02]  /*ac30*/  SYNCS.PHASECHK.TRANS64.TRYWAIT P0, [R23+URZ+0xb0], R14 ;  /* 0x0000b00e170075a7 */ /* 0x0022a4000800017f */
[----:B--2---:R-:W-:Y:S05]  /*ac40*/  @!P0 NANOSLEEP.SYNCS 0x989680 ;  /* 0x009896800000895d */ /* 0x004fea0003900000 */
[----:B------:R-:W2:Y:S02]  /*ac50*/  @!P0 SYNCS.PHASECHK.TRANS64 P0, [R23+URZ+0xb0], R14 ;  /* 0x0000b00e170085a7 */ /* 0x000ea4000800007f */
[----:B--2---:R-:W-:Y:S05]  /*ac60*/  @!P0 BRA `(.L_x_305) ;  /* 0xfffffffc00f08947 */ /* 0x004fea000383ffff */
[----:B------:R-:W-:Y:S05]  /*ac70*/  BRA `(.L_x_342) ;  /* 0xffffffe400f07947 */ /* 0x000fea000383ffff */
.L_x_313:
[----:B------:R-:W-:Y:S01]  /*ac80*/  BSSY B0, `(.L_x_343) ;  /* 0x0000006000007945 */ /* 0x000fe20003800000 */
[----:B------:R-:W-:-:S07]  /*ac90*/  IMAD.MOV.U32 R15, RZ, RZ, -0x1 ;  /* 0xffffffffff0f7424 */ /* 0x000fce00078e00ff */
[----:B------:R-:W-:Y:S05]  /*aca0*/  WARPSYNC.COLLECTIVE R15, `(.L_x_344) ;  /* 0x000000000f0c7348 */ /* 0x000fea0003c00000 */
[----:B------:R-:W-:Y:S02]  /*acb0*/  ELECT P6, UR62, PT ;  /* 0x00000000003e782f */ /* 0x000fe400038c0000 */
[----:B------:R-:W-:Y:S01]  /*acc0*/  MOV R14, UR62 ;  /* 0x0000003e000e7c02 */ /* 0x000fe20008000f00 */
[----:B------:R-:W-:Y:S10]  /*acd0*/  ENDCOLLECTIVE ;  /* 0x000000000000791b */ /* 0x000ff40003800000 */
.L_x_344:
[----:B------:R-:W-:Y:S05]  /*ace0*/  BSYNC B0 ;  /* 0x0000000000007941 */ /* 0x000fea0003800000 */
.L_x_343:
[----:B------:R-:W-:Y:S05]  /*acf0*/  BRA `(.L_x_345) ;  /* 0xfffffff000487947 */ /* 0x000fea000383ffff */
.L_x_317:
[----:B0-----:R0:W1:Y:S02]  /*ad00*/  SYNCS.PHASECHK.TRANS64.TRYWAIT P0, [R7+URZ], R4 ;  /* 0x00000004070075a7 */ /* 0x001064000800017f */
[----:B-1----:R-:W-:Y:S05]  /*ad10*/  @!P0 NANOSLEEP.SYNCS 0x989680 ;  /* 0x009896800000895d */ /* 0x002fea0003900000 */
[----:B------:R-:W1:Y:S02]  /*ad20*/  @!P0 SYNCS.PHASECHK.TRANS64 P0, [R7+URZ], R4 ;  /* 0x00000004070085a7 */ /* 0x000e64000800007f */
[----:B-1----:R-:W-:Y:S05]  /*ad30*/  @!P0 BRA `(.L_x_317) ;  /* 0xfffffffc00f08947 */ /* 0x002fea000383ffff */
[----:B------:R-:W-:Y:S05]  /*ad40*/  BRA `(.L_x_346) ;  /* 0xfffffff000887947 */ /* 0x000fea000383ffff */
.L_x_318:
[----:B0-----:R0:W1:Y:S02]  /*ad50*/  SYNCS.PHASECHK.TRANS64.TRYWAIT P0, [R8+URZ], R5 ;  /* 0x00000005080075a7 */ /* 0x001064000800017f */
[----:B-1----:R-:W-:Y:S05]  /*ad60*/  @!P0 NANOSLEEP.SYNCS 0x989680 ;  /* 0x009896800000895d */ /* 0x002fea0003900000 */
[----:B------:R-:W1:Y:S02]  /*ad70*/  @!P0 SYNCS.PHASECHK.TRANS64 P0, [R8+URZ], R5 ;  /* 0x00000005080085a7 */ /* 0x000e64000800007f */
[----:B-1----:R-:W-:Y:S05]  /*ad80*/  @!P0 BRA `(.L_x_318) ;  /* 0xfffffffc00f08947 */ /* 0x002fea000383ffff */
[----:B------:R-:W-:Y:S05]  /*ad90*/  BRA `(.L_x_347) ;  /* 0xfffffff000987947 */ /* 0x000fea000383ffff */
.L_x_319:
[----:B0-----:R0:W1:Y:S02]  /*ada0*/  SYNCS.PHASECHK.TRANS64.TRYWAIT P0, [R9+URZ], R4 ;  /* 0x00000004090075a7 */ /* 0x001064000800017f */
[----:B-1----:R-:W-:Y:S05]  /*adb0*/  @!P0 NANOSLEEP.SYNCS 0x989680 ;  /* 0x009896800000895d */ /* 0x002fea0003900000 */
[----:B------:R-:W1:Y:S02]  /*adc0*/  @!P0 SYNCS.PHASECHK.TRANS64 P0, [R9+URZ], R4 ;  /* 0x00000004090085a7 */ /* 0x000e64000800007f */
[----:B-1----:R-:W-:Y:S05]  /*add0*/  @!P0 BRA `(.L_x_319) ;  /* 0xfffffffc00f08947 */ /* 0x002fea000383ffff */
[----:B------:R-:W-:Y:S05]  /*ade0*/  BRA `(.L_x_348) ;  /* 0xfffffff000a87947 */ /* 0x000fea000383ffff */
.L_x_320:
[----:B0-----:R0:W1:Y:S02]  /*adf0*/  SYNCS.PHASECHK.TRANS64.TRYWAIT P0, [R8+URZ], R5 ;  /* 0x00000005080075a7 */ /* 0x001064000800017f */
[----:B-1----:R-:W-:Y:S05]  /*ae00*/  @!P0 NANOSLEEP.SYNCS 0x989680 ;  /* 0x009896800000895d */ /* 0x002fea0003900000 */
[----:B------:R-:W1:Y:S02]  /*ae10*/  @!P0 SYNCS.PHASECHK.TRANS64 P0, [R8+URZ], R5 ;  /* 0x00000005080085a7 */ /* 0x000e64000800007f */
[----:B-1----:R-:W-:Y:S05]  /*ae20*/  @!P0 BRA `(.L_x_320) ;  /* 0xfffffffc00f08947 */ /* 0x002fea000383ffff */
[----:B------:R-:W-:Y:S05]  /*ae30*/  BRA `(.L_x_349) ;  /* 0xfffffff000b87947 */ /* 0x000fea000383ffff */
.L_x_321:
[----:B0-----:R0:W1:Y:S02]  /*ae40*/  SYNCS.PHASECHK.TRANS64.TRYWAIT P0, [R9+URZ], R4 ;  /* 0x00000004090075a7 */ /* 0x001064000800017f */
[----:B-1----:R-:W-:Y:S05]  /*ae50*/  @!P0 NANOSLEEP.SYNCS 0x989680 ;  /* 0x009896800000895d */ /* 0x002fea0003900000 */
[----:B------:R-:W1:Y:S02]  /*ae60*/  @!P0 SYNCS.PHASECHK.TRANS64 P0, [R9+URZ], R4 ;  /* 0x00000004090085a7 */ /* 0x000e64000800007f */
[----:B-1----:R-:W-:Y:S05]  /*ae70*/  @!P0 BRA `(.L_x_321) ;  /* 0xfffffffc00f08947 */ /* 0x002fea000383ffff */
[----:B------:R-:W-:Y:S05]  /*ae80*/  BRA `(.L_x_350) ;  /* 0xfffffff000c87947 */ /* 0x000fea000383ffff */
.L_x_322:
[----:B0-----:R0:W1:Y:S02]  /*ae90*/  SYNCS.PHASECHK.TRANS64.TRYWAIT P0, [R8+URZ], R5 ;  /* 0x00000005080075a7 */ /* 0x001064000800017f */
[----:B-1----:R-:W-:Y:S05]  /*aea0*/  @!P0 NANOSLEEP.SYNCS 0x989680 ;  /* 0x009896800000895d */ /* 0x002fea0003900000 */
[----:B------:R-:W1:Y:S02]  /*aeb0*/  @!P0 SYNCS.PHASECHK.TRANS64 P0, [R8+URZ], R5 ;  /* 0x00000005080085a7 */ /* 0x000e64000800007f */
[----:B-1----:R-:W-:Y:S05]  /*aec0*/  @!P0 BRA `(.L_x_322) ;  /* 0xfffffffc00f08947 */ /* 0x002fea000383ffff */
[----:B------:R-:W-:Y:S05]  /*aed0*/  BRA `(.L_x_351) ;  /* 0xfffffff000d87947 */ /* 0x000fea000383ffff */
.L_x_323:
[----:B0-----:R0:W1:Y:S02]  /*aee0*/  SYNCS.PHASECHK.TRANS64.TRYWAIT P0, [R9+URZ], R4 ;  /* 0x00000004090075a7 */ /* 0x001064000800017f */
[----:B-1----:R-:W-:Y:S05]  /*aef0*/  @!P0 NANOSLEEP.SYNCS 0x989680 ;  /* 0x009896800000895d */ /* 0x002fea0003900000 */
[----:B------:R-:W1:Y:S02]  /*af00*/  @!P0 SYNCS.PHASECHK.TRANS64 P0, [R9+URZ], R4 ;  /* 0x00000004090085a7 */ /* 0x000e64000800007f */
[----:B-1----:R-:W-:Y:S05]  /*af10*/  @!P0 BRA `(.L_x_323) ;  /* 0xfffffffc00f08947 */ /* 0x002fea000383ffff */
[----:B------:R-:W-:Y:S05]  /*af20*/  BRA `(.L_x_352) ;  /* 0xfffffff000e87947 */ /* 0x000fea000383ffff */
.L_x_324:
[----:B0-----:R0:W1:Y:S02]  /*af30*/  SYNCS.PHASECHK.TRANS64.TRYWAIT P0, [R8+URZ], R5 ;  /* 0x00000005080075a7 */ /* 0x001064000800017f */
[----:B-1----:R-:W-:Y:S05]  /*af40*/  @!P0 NANOSLEEP.SYNCS 0x989680 ;  /* 0x009896800000895d */ /* 0x002fea0003900000 */
[----:B------:R-:W1:Y:S02]  /*af50*/  @!P0 SYNCS.PHASECHK.TRANS64 P0, [R8+URZ], R5 ;  /* 0x00000005080085a7 */ /* 0x000e64000800007f */
[----:B-1----:R-:W-:Y:S05]  /*af60*/  @!P0 BRA `(.L_x_324) ;  /* 0xfffffffc00f08947 */ /* 0x002fea000383ffff */
[----:B------:R-:W-:Y:S05]  /*af70*/  BRA `(.L_x_353) ;  /* 0xfffffff000f87947 */ /* 0x000fea000383ffff */
.L_x_325:
[----:B0-----:R0:W1:Y:S02]  /*af80*/  SYNCS.PHASECHK.TRANS64.TRYWAIT P0, [R9+URZ], R4 ;  /* 0x00000004090075a7 */ /* 0x001064000800017f */
[----:B-1----:R-:W-:Y:S05]  /*af90*/  @!P0 NANOSLEEP.SYNCS 0x989680 ;  /* 0x009896800000895d */ /* 0x002fea0003900000 */
[----:B------:R-:W1:Y:S02]  /*afa0*/  @!P0 SYNCS.PHASECHK.TRANS64 P0, [R9+URZ], R4 ;  /* 0x00000004090085a7 */ /* 0x000e64000800007f */
[----:B-1----:R-:W-:Y:S05]  /*afb0*/  @!P0 BRA `(.L_x_325) ;  /* 0xfffffffc00f08947 */ /* 0x002fea000383ffff */
[----:B------:R-:W-:Y:S05]  /*afc0*/  BRA `(.L_x_354) ;  /* 0xfffffff400087947 */ /* 0x000fea000383ffff */
.L_x_326:
[----:B0-----:R0:W1:Y:S02]  /*afd0*/  SYNCS.PHASECHK.TRANS64.TRYWAIT P0, [R8+URZ], R5 ;  /* 0x00000005080075a7 */ /* 0x001064000800017f */
[----:B-1----:R-:W-:Y:S05]  /*afe0*/  @!P0 NANOSLEEP.SYNCS 0x989680 ;  /* 0x009896800000895d */ /* 0x002fea0003900000 */
[----:B------:R-:W1:Y:S02]  /*aff0*/  @!P0 SYNCS.PHASECHK.TRANS64 P0, [R8+URZ], R5 ;  /* 0x00000005080085a7 */ /* 0x000e64000800007f */
[----:B-1----:R-:W-:Y:S05]  /*b000*/  @!P0 BRA `(.L_x_326) ;  /* 0xfffffffc00f08947 */ /* 0x002fea000383ffff */
[----:B------:R-:W-:Y:S05]  /*b010*/  BRA `(.L_x_355) ;  /* 0xfffffff400187947 */ /* 0x000fea000383ffff */
.L_x_327:
[----:B0-----:R0:W1:Y:S02]  /*b020*/  SYNCS.PHASECHK.TRANS64.TRYWAIT P0, [R9+URZ], R4 ;  /* 0x00000004090075a7 */ /* 0x001064000800017f */
[----:B-1----:R-:W-:Y:S05]  /*b030*/  @!P0 NANOSLEEP.SYNCS 0x989680 ;  /* 0x009896800000895d */ /* 0x002fea0003900000 */
[----:B------:R-:W1:Y:S02]  /*b040*/  @!P0 SYNCS.PHASECHK.TRANS64 P0, [R9+URZ], R4 ;  /* 0x00000004090085a7 */ /* 0x000e64000800007f */
[----:B-1----:R-:W-:Y:S05]  /*b050*/  @!P0 BRA `(.L_x_327) ;  /* 0xfffffffc00f08947 */ /* 0x002fea000383ffff */
[----:B------:R-:W-:Y:S05]  /*b060*/  BRA `(.L_x_356) ;  /* 0xfffffff400287947 */ /* 0x000fea000383ffff */
.L_x_328:
[----:B0-----:R0:W1:Y:S02]  /*b070*/  SYNCS.PHASECHK.TRANS64.TRYWAIT P0, [R8+URZ], R5 ;  /* 0x00000005080075a7 */ /* 0x001064000800017f */
[----:B-1----:R-:W-:Y:S05]  /*b080*/  @!P0 NANOSLEEP.SYNCS 0x989680 ;  /* 0x009896800000895d */ /* 0x002fea0003900000 */
[----:B------:R-:W1:Y:S02]  /*b090*/  @!P0 SYNCS.PHASECHK.TRANS64 P0, [R8+URZ], R5 ;  /* 0x00000005080085a7 */ /* 0x000e64000800007f */
[----:B-1----:R-:W-:Y:S05]  /*b0a0*/  @!P0 BRA `(.L_x_328) ;  /* 0xfffffffc00f08947 */ /* 0x002fea000383ffff */
[----:B------:R-:W-:Y:S05]  /*b0b0*/  BRA `(.L_x_357) ;  /* 0xfffffff400387947 */ /* 0x000fea000383ffff */
.L_x_329:
[----:B0-----:R0:W1:Y:S02]  /*b0c0*/  SYNCS.PHASECHK.TRANS64.TRYWAIT P0, [R9+URZ], R4 ;  /* 0x00000004090075a7 */ /* 0x001064000800017f */
[----:B-1----:R-:W-:Y:S05]  /*b0d0*/  @!P0 NANOSLEEP.SYNCS 0x989680 ;  /* 0x009896800000895d */ /* 0x002fea0003900000 */
[----:B------:R-:W1:Y:S02]  /*b0e0*/  @!P0 SYNCS.PHASECHK.TRANS64 P0, [R9+URZ], R4 ;  /* 0x00000004090085a7 */ /* 0x000e64000800007f */
[----:B-1----:R-:W-:Y:S05]  /*b0f0*/  @!P0 BRA `(.L_x_329) ;  /* 0xfffffffc00f08947 */ /* 0x002fea000383ffff */
[----:B------:R-:W-:Y:S05]  /*b100*/  BRA `(.L_x_358) ;  /* 0xfffffff400487947 */ /* 0x000fea000383ffff */
.L_x_330:
[----:B0-----:R0:W1:Y:S02]  /*b110*/  SYNCS.PHASECHK.TRANS64.TRYWAIT P0, [R8+URZ], R5 ;  /* 0x00000005080075a7 */ /* 0x001064000800017f */
[----:B-1----:R-:W-:Y:S05]  /*b120*/  @!P0 NANOSLEEP.SYNCS 0x989680 ;  /* 0x009896800000895d */ /* 0x002fea0003900000 */
[----:B------:R-:W1:Y:S02]  /*b130*/  @!P0 SYNCS.PHASECHK.TRANS64 P0, [R8+URZ], R5 ;  /* 0x00000005080085a7 */ /* 0x000e64000800007f */
[----:B-1----:R-:W-:Y:S05]  /*b140*/  @!P0 BRA `(.L_x_330) ;  /* 0xfffffffc00f08947 */ /* 0x002fea000383ffff */
[----:B------:R-:W-:Y:S05]  /*b150*/  BRA `(.L_x_359) ;  /* 0xfffffff400587947 */ /* 0x000fea000383ffff */
.L_x_331:
[----:B0-----:R0:W1:Y:S02]  /*b160*/  SYNCS.PHASECHK.TRANS64.TRYWAIT P0, [R9+URZ], R4 ;  /* 0x00000004090075a7 */ /* 0x001064000800017f */
[----:B-1----:R-:W-:Y:S05]  /*b170*/  @!P0 NANOSLEEP.SYNCS 0x989680 ;  /* 0x009896800000895d */ /* 0x002fea0003900000 */
[----:B------:R-:W1:Y:S02]  /*b180*/  @!P0 SYNCS.PHASECHK.TRANS64 P0, [R9+URZ], R4 ;  /* 0x00000004090085a7 */ /* 0x000e64000800007f */
[----:B-1----:R-:W-:Y:S05]  /*b190*/  @!P0 BRA `(.L_x_331) ;  /* 0xfffffffc00f08947 */ /* 0x002fea000383ffff */
[----:B------:R-:W-:Y:S05]  /*b1a0*/  BRA `(.L_x_360) ;  /* 0xfffffff400687947 */ /* 0x000fea000383ffff */
.L_x_332:
[----:B0-----:R0:W1:Y:S02]  /*b1b0*/  SYNCS.PHASECHK.TRANS64.TRYWAIT P0, [R8+URZ], R5 ;  /* 0x00000005080075a7 */ /* 0x001064000800017f */
[----:B-1----:R-:W-:Y:S05]  /*b1c0*/  @!P0 NANOSLEEP.SYNCS 0x989680 ;  /* 0x009896800000895d */ /* 0x002fea0003900000 */
[----:B------:R-:W1:Y:S02]  /*b1d0*/  @!P0 SYNCS.PHASECHK.TRANS64 P0, [R8+URZ], R5 ;  /* 0x00000005080085a7 */ /* 0x000e64000800007f */
[----:B-1----:R-:W-:Y:S05]  /*b1e0*/  @!P0 BRA `(.L_x_332) ;  /* 0xfffffffc00f08947 */ /* 0x002fea000383ffff */
[----:B------:R-:W-:Y:S05]  /*b1f0*/  BRA `(.L_x_361) ;  /* 0xfffffff400787947 */ /* 0x000fea000383ffff */
.L_x_333:
[----:B0-----:R0:W1:Y:S02]  /*b200*/  SYNCS.PHASECHK.TRANS64.TRYWAIT P0, [R9+URZ], R4 ;  /* 0x00000004090075a7 */ /* 0x001064000800017f */
[----:B-1----:R-:W-:Y:S05]  /*b210*/  @!P0 NANOSLEEP.SYNCS 0x989680 ;  /* 0x009896800000895d */ /* 0x002fea0003900000 */
[----:B------:R-:W1:Y:S02]  /*b220*/  @!P0 SYNCS.PHASECHK.TRANS64 P0, [R9+URZ], R4 ;  /* 0x00000004090085a7 */ /* 0x000e64000800007f */
[----:B-1----:R-:W-:Y:S05]  /*b230*/  @!P0 BRA `(.L_x_333) ;  /* 0xfffffffc00f08947 */ /* 0x002fea000383ffff */
[----:B------:R-:W-:Y:S05]  /*b240*/  BRA `(.L_x_362) ;  /* 0xfffffff400887947 */ /* 0x000fea000383ffff */
.L_x_334:
[----:B0-----:R0:W1:Y:S02]  /*b250*/  SYNCS.PHASECHK.TRANS64.TRYWAIT P0, [R8+URZ], R5 ;  /* 0x00000005080075a7 */ /* 0x001064000800017f */
[----:B-1----:R-:W-:Y:S05]  /*b260*/  @!P0 NANOSLEEP.SYNCS 0x989680 ;  /* 0x009896800000895d */ /* 0x002fea0003900000 */
[----:B------:R-:W1:Y:S02]  /*b270*/  @!P0 SYNCS.PHASECHK.TRANS64 P0, [R8+URZ], R5 ;  /* 0x00000005080085a7 */ /* 0x000e64000800007f */
[----:B-1----:R-:W-:Y:S05]  /*b280*/  @!P0 BRA `(.L_x_334) ;  /* 0xfffffffc00f08947 */ /* 0x002fea000383ffff */
[----:B------:R-:W-:Y:S05]  /*b290*/  BRA `(.L_x_363) ;  /* 0xfffffff400987947 */ /* 0x000fea000383ffff */
.L_x_335:
[----:B0-----:R0:W1:Y:S02]  /*b2a0*/  SYNCS.PHASECHK.TRANS64.TRYWAIT P0, [R9+URZ], R4 ;  /* 0x00000004090075a7 */ /* 0x001064000800017f */
[----:B-1----:R-:W-:Y:S05]  /*b2b0*/  @!P0 NANOSLEEP.SYNCS 0x989680 ;  /* 0x009896800000895d */ /* 0x002fea0003900000 */
[----:B------:R-:W1:Y:S02]  /*b2c0*/  @!P0 SYNCS.PHASECHK.TRANS64 P0, [R9+URZ], R4 ;  /* 0x00000004090085a7 */ /* 0x000e64000800007f */
[----:B-1----:R-:W-:Y:S05]  /*b2d0*/  @!P0 BRA `(.L_x_335) ;  /* 0xfffffffc00f08947 */ /* 0x002fea000383ffff */
[----:B------:R-:W-:Y:S05]  /*b2e0*/  BRA `(.L_x_364) ;  /* 0xfffffff400a87947 */ /* 0x000fea000383ffff */
.L_x_336:
[----:B0-----:R0:W1:Y:S02]  /*b2f0*/  SYNCS.PHASECHK.TRANS64.TRYWAIT P0, [R8+URZ], R5 ;  /* 0x00000005080075a7 */ /* 0x001064000800017f */
[----:B-1----:R-:W-:Y:S05]  /*b300*/  @!P0 NANOSLEEP.SYNCS 0x989680 ;  /* 0x009896800000895d */ /* 0x002fea0003900000 */
[----:B------:R-:W1:Y:S02]  /*b310*/  @!P0 SYNCS.PHASECHK.TRANS64 P0, [R8+URZ], R5 ;  /* 0x00000005080085a7 */ /* 0x000e64000800007f */
[----:B-1----:R-:W-:Y:S05]  /*b320*/  @!P0 BRA `(.L_x_336) ;  /* 0xfffffffc00f08947 */ /* 0x002fea000383ffff */
[----:B------:R-:W-:Y:S05]  /*b330*/  BRA `(.L_x_365) ;  /* 0xfffffff400b87947 */ /* 0x000fea000383ffff */
.L_x_337:
[----:B-1----:R1:W2:Y:S02]  /*b340*/  SYNCS.PHASECHK.TRANS64.TRYWAIT P0, [R11+URZ], R6 ;  /* 0x000000060b0075a7 */ /* 0x0022a4000800017f */
[----:B--2---:R-:W-:Y:S05]  /*b350*/  @!P0 NANOSLEEP.SYNCS 0x989680 ;  /* 0x009896800000895d */ /* 0x004fea0003900000 */
[----:B------:R-:W2:Y:S02]  /*b360*/  @!P0 SYNCS.PHASECHK.TRANS64 P0, [R11+URZ], R6 ;  /* 0x000000060b0085a7 */ /* 0x000ea4000800007f */
[----:B--2---:R-:W-:Y:S05]  /*b370*/  @!P0 BRA `(.L_x_337) ;  /* 0xfffffffc00f08947 */ /* 0x004fea000383ffff */
[----:B------:R-:W-:Y:S05]  /*b380*/  BRA `(.L_x_366) ;  /* 0xfffffff400c07947 */ /* 0x000fea000383ffff */
.L_x_367:
[----:B------:R-:W-:-:S00]  /*b390*/  BRA `(.L_x_367) ;  /* 0xfffffffc00fc7947 */ /* 0x000fc0000383ffff */
[----:B------:R-:W-:-:S00]  /*b3a0*/  NOP ;  /* 0x0000000000007918 */ /* 0x000fc00000000000 */
        /* <DEDUP_REMOVED lines=13> */
.L_x_368:


//--------------------- .nv.global.init           --------------------------
	.section	.nv.global.init,"aw",@progbits
.nv.global.init:
	.type		$str$22,@object
	.size		$str$22,($str$23 - $str$22)
$str$22:
        /*0000*/ 	.byte	0x6b, 0x5f, 0x74, 0x69, 0x6c, 0x65, 0x5f, 0x63, 0x6f, 0x75, 0x6e, 0x74, 0x20, 0x3e, 0x3d, 0x20
        /*0010*/ 	.byte	0x31, 0x00
	.type		$str$23,@object
	.size		$str$23,(__unnamed_1 - $str$23)
$str$23:
        /*0012*/ 	.byte	0x2f, 0x74, 0x6d, 0x70, 0x2f, 0x63, 0x75, 0x74, 0x6c, 0x61, 0x73, 0x73, 0x5f, 0x73, 0x77, 0x65
        /*0022*/ 	.byte	0x65, 0x70, 0x5f, 0x73, 0x72, 0x63, 0x2f, 0x69, 0x6e, 0x63, 0x6c, 0x75, 0x64, 0x65, 0x2f, 0x63
        /*0032*/ 	.byte	0x75, 0x74, 0x6c, 0x61, 0x73, 0x73, 0x2f, 0x67, 0x65, 0x6d, 0x6d, 0x2f, 0x63, 0x6f, 0x6c, 0x6c
        /*0042*/ 	.byte	0x65, 0x63, 0x74, 0x69, 0x76, 0x65, 0x2f, 0x73, 0x6d, 0x39, 0x30, 0x5f, 0x6d, 0x6d, 0x61, 0x5f
        /*0052*/ 	.byte	0x74, 0x6d, 0x61, 0x5f, 0x67, 0x6d, 0x6d, 0x61, 0x5f, 0x73, 0x73, 0x5f, 0x77, 0x61, 0x72, 0x70
        /*0062*/ 	.byte	0x73, 0x70, 0x65, 0x63, 0x69, 0x61, 0x6c, 0x69, 0x7a, 0x65, 0x64, 0x2e, 0x68, 0x70, 0x70, 0x00
	.type		__unnamed_1,@object
	.size		__unnamed_1,(.L_0 - __unnamed_1)
__unnamed_1:
        /*0072*/ 	.byte	0x76, 0x6f, 0x69, 0x64, 0x20, 0x63, 0x75, 0x74, 0x6c, 0x61, 0x73, 0x73, 0x3a, 0x3a, 0x67, 0x65
        /* <DEDUP_REMOVED lines=172> */
        /*0b42*/ 	.byte	0x3a, 0x3a, 0x69, 0x64, 0x65, 0x6e, 0x74, 0x69, 0x74, 0x79, 0x5d, 0x00
.L_0:


//--------------------- .nv.shared._ZN7cutlass13device_kernelINS_4gemm6kernel13GemmUniversalIN4cute5tupleIJiiiiEEENS1_10collective13CollectiveMmaINS1_34MainloopSm90TmaGmmaWarpSpecializedILi22ENS5_IJNS4_1CILi2EEENSA_ILi1EEESC_EEENS1_35KernelTmaWarpSpecializedCooperativeEEENS5_IJNSA_ILi192EEENSA_ILi128EEENSA_ILi32EEEEEEaNS5_IJlSC_lEEEaSK_NS4_8TiledMMAINS4_8MMA_AtomIJNS4_4SM904GMMA27MMA_64x128x32_S32S8S8_SS_TNEEEENS4_6LayoutISD_NS5_IJSC_NSA_ILi0EEESS_EEEEENS5_IJNS4_10UnderscoreESV_SV_EEEEENS4_13SM90_TMA_LOADENS4_14ComposedLayoutINS4_7SwizzleILi1ELi4ELi3EEENS4_18smem_ptr_flag_bitsILi8EEENSR_INS5_IJNSA_ILi8EEESI_EEENS5_IJSI_SC_EEEEEEEvNS4_8identityENS4_23SM90_TMA_LOAD_MULTICASTES18_vS19_EENS_8epilogue10collective6detail29Sm90TmaWarpSpecializedAdapterINS1D_15DefaultEpilogueIaSK_SK_NS1C_6thread17LinearCombinationIaLi1EiiLNS1H_9ScaleType4KindE0ELNS_15FloatRoundStyleE2EaEENS1_15EpilogueDefaultEEEEEvvEEEEvNT_6ParamsE --------------------------
	.section	.nv.shared._ZN7cutlass13device_kernelINS_4gemm6kernel13GemmUniversalIN4cute5tupleIJiiiiEEENS1_10collective13CollectiveMmaINS1_34MainloopSm90TmaGmmaWarpSpecializedILi22ENS5_IJNS4_1CILi2EEENSA_ILi1EEESC_EEENS1_35KernelTmaWarpSpecializedCooperativeEEENS5_IJNSA_ILi192EEENSA_ILi128EEENSA_ILi32EEEEEEaNS5_IJlSC_lEEEaSK_NS4_8TiledMMAINS4_8MMA_AtomIJNS4_4SM904GMMA27MMA_64x128x32_S32S8S8_SS_TNEEEENS4_6LayoutISD_NS5_IJSC_NSA_ILi0EEESS_EEEEENS5_IJNS4_10UnderscoreESV_SV_EEEEENS4_13SM90_TMA_LOADENS4_14ComposedLayoutINS4_7SwizzleILi1ELi4ELi3EEENS4_18smem_ptr_flag_bitsILi8EEENSR_INS5_IJNSA_ILi8EEESI_EEENS5_IJSI_SC_EEEEEEEvNS4_8identityENS4_23SM90_TMA_LOAD_MULTICASTES18_vS19_EENS_8epilogue10collective6detail29Sm90TmaWarpSpecializedAdapterINS1D_15DefaultEpilogueIaSK_SK_NS1C_6thread17LinearCombinationIaLi1EiiLNS1H_9ScaleType4KindE0ELNS_15FloatRoundStyleE2EaEENS1_15EpilogueDefaultEEEEEvvEEEEvNT_6ParamsE,"aw",@nobits
	.sectionflags	@""
	.align	16
	.zero		1024


//--------------------- .nv.shared.reserved.0     --------------------------
	.section	.nv.shared.reserved.0,"aw",@nobits
	.weak		__nv_reservedSMEM_offset_0_alias
	.size		__nv_reservedSMEM_offset_0_alias, 0, 0
	.other		__nv_reservedSMEM_offset_0_alias,@"STO_CUDA_RESERVED_SHARED STV_DEFAULT"
__nv_reservedSMEM_offset_0_alias:
	.zero		0


//--------------------- .nv.global                --------------------------
	.section	.nv.global,"aw",@nobits
.nv.global:
	.type		_ZN40_INTERNAL_c68c9dc8_4_k_cu_36b745ea_138964cute1_E,@object
	.size		_ZN40_INTERNAL_c68c9dc8_4_k_cu_36b745ea_138964cute1_E,(_ZN40_INTERNAL_c68c9dc8_4_k_cu_36b745ea_138964cuda3std3__45__cpo6cbeginE - _ZN40_INTERNAL_c68c9dc8_4_k_cu_36b745ea_138964cute1_E)
_ZN40_INTERNAL_c68c9dc8_4_k_cu_36b745ea_138964cute1_E:
	.zero		1
	.type		_ZN40_INTERNAL_c68c9dc8_4_k_cu_36b745ea_138964cuda3std3__45__cpo6cbeginE,@object
	.size		_ZN40_INTERNAL_c68c9dc8_4_k_cu_36b745ea_138964cuda3std3__45__cpo6cbeginE,(_ZN40_INTERNAL_c68c9dc8_4_k_cu_36b745ea_138964cuda3std3__48in_placeE - _ZN40_INTERNAL_c68c9dc8_4_k_cu_36b745ea_138964cuda3std3__45__cpo6cbeginE)
_ZN40_INTERNAL_c68c9dc8_4_k_cu_36b745ea_138964cuda3std3__45__cpo6cbeginE:
	.zero		1
	.type		_ZN40_INTERNAL_c68c9dc8_4_k_cu_36b745ea_138964cuda3std3__48in_placeE,@object
	.size		_ZN40_INTERNAL_c68c9dc8_4_k_cu_36b745ea_138964cuda3std3__48in_placeE,(_ZN40_INTERNAL_c68c9dc8_4_k_cu_36b745ea_138964cuda3std6ranges3__45__cpo9iter_moveE - _ZN40_INTERNAL_c68c9dc8_4_k_cu_36b745ea_138964cuda3std3__48in_placeE)
_ZN40_INTERNAL_c68c9dc8_4_k_cu_36b745ea_138964cuda3std3__48in_placeE:
	.zero		1
	.type		_ZN40_INTERNAL_c68c9dc8_4_k_cu_36b745ea_138964cuda3std6ranges3__45__cpo9iter_moveE,@object
	.size		_ZN40_INTERNAL_c68c9dc8_4_k_cu_36b745ea_138964cuda3std6ranges3__45__cpo9iter_moveE,(_ZN40_INTERNAL_c68c9dc8_4_k_cu_36b745ea_138964cuda3std3__45__cpo5beginE - _ZN40_INTERNAL_c68c9dc8_4_k_cu_36b745ea_138964cuda3std6ranges3__45__cpo9iter_moveE)
_ZN40_INTERNAL_c68c9dc8_4_k_cu_36b745ea_138964cuda3std6ranges3__45__cpo9iter_moveE:
	.zero		1
	.type		_ZN40_INTERNAL_c68c9dc8_4_k_cu_36b745ea_138964cuda3std3__45__cpo5beginE,@object
	.size		_ZN40_INTERNAL_c68c9dc8_4_k_cu_36b745ea_138964cuda3std3__45__cpo5beginE,(_ZN40_INTERNAL_c68c9dc8_4_k_cu_36b745ea_138964cuda3std3__442_GLOBAL__N__c68c9dc8_4_k_cu_36b745ea_138966ignoreE - _ZN40_INTERNAL_c68c9dc8_4_k_cu_36b745ea_138964cuda3std3__45__cpo5beginE)
_ZN40_INTERNAL_c68c9dc8_4_k_cu_36b745ea_138964cuda3std3__45__cpo5beginE:
	.zero		1
	.type		_ZN40_INTERNAL_c68c9dc8_4_k_cu_36b745ea_138964cuda3std3__442_GLOBAL__N__c68c9dc8_4_k_cu_36b745ea_138966ignoreE,@object
	.size		_ZN40_INTERNAL_c68c9dc8_4_k_cu_36b745ea_138964cuda3std3__442_GLOBAL__N__c68c9dc8_4_k_cu_36b745ea_138966ignoreE,(_ZN40_INTERNAL_c68c9dc8_4_k_cu_36b745ea_138964cute7productE - _ZN40_INTERNAL_c68c9dc8_4_k_cu_36b745ea_138964cuda3std3__442_GLOBAL__N__c68c9dc8_4_k_cu_36b745ea_138966ignoreE)
_ZN40_INTERNAL_c68c9dc8_4_k_cu_36b745ea_138964cuda3std3__442_GLOBAL__N__c68c9dc8_4_k_cu_36b745ea_138966ignoreE:
	.zero		1
	.type		_ZN40_INTERNAL_c68c9dc8_4_k_cu_36b745ea_138964cute7productE,@object
	.size		_ZN40_INTERNAL_c68c9dc8_4_k_cu_36b745ea_138964cute7productE,(_ZN40_INTERNAL_c68c9dc8_4_k_cu_36b745ea_138964cuda3std3__45__cpo3endE - _ZN40_INTERNAL_c68c9dc8_4_k_cu_36b745ea_138964cute7productE)
_ZN40_INTERNAL_c68c9dc8_4_k_cu_36b745ea_138964cute7productE:
	.zero		1
	.type		_ZN40_INTERNAL_c68c9dc8_4_k_cu_36b745ea_138964cuda3std3__45__cpo3endE,@object
	.size		_ZN40_INTERNAL_c68c9dc8_4_k_cu_36b745ea_138964cuda3std3__45__cpo3endE,(_ZN40_INTERNAL_c68c9dc8_4_k_cu_36b745ea_138964cuda3std3__419piecewise_constructE - _ZN40_INTERNAL_c68c9dc8_4_k_cu_36b745ea_138964cuda3std3__45__cpo3endE)
_ZN40_INTERNAL_c68c9dc8_4_k_cu_36b745ea_138964cuda3std3__45__cpo3endE:
	.zero		1
	.type		_ZN40_INTERNAL_c68c9dc8_4_k_cu_36b745ea_138964cuda3std3__419piecewise_constructE,@object
	.size		_ZN40_INTERNAL_c68c9dc8_4_k_cu_36b745ea_138964cuda3std3__419piecewise_constructE,(_ZN40_INTERNAL_c68c9dc8_4_k_cu_36b745ea_138964cuda3std3__45__cpo4cendE - _ZN40_INTERNAL_c68c9dc8_4_k_cu_36b745ea_138964cuda3std3__419piecewise_constructE)
_ZN40_INTERNAL_c68c9dc8_4_k_cu_36b745ea_138964cuda3std3__419piecewise_constructE:
	.zero		1
	.type		_ZN40_INTERNAL_c68c9dc8_4_k_cu_36b745ea_138964cuda3std3__45__cpo4cendE,@object
	.size		_ZN40_INTERNAL_c68c9dc8_4_k_cu_36b745ea_138964cuda3std3__45__cpo4cendE,(_ZN40_INTERNAL_c68c9dc8_4_k_cu_36b745ea_138964cuda3std6ranges3__45__cpo4swapE - _ZN40_INTERNAL_c68c9dc8_4_k_cu_36b745ea_138964cuda3std3__45__cpo4cendE)
_ZN40_INTERNAL_c68c9dc8_4_k_cu_36b745ea_138964cuda3std3__45__cpo4cendE:
	.zero		1
	.type		_ZN40_INTERNAL_c68c9dc8_4_k_cu_36b745ea_138964cuda3std6ranges3__45__cpo4swapE,@object
	.size		_ZN40_INTERNAL_c68c9dc8_4_k_cu_36b745ea_138964cuda3std6ranges3__45__cpo4swapE,(.L_8 - _ZN40_INTERNAL_c68c9dc8_4_k_cu_36b745ea_138964cuda3std6ranges3__45__cpo4swapE)
_ZN40_INTERNAL_c68c9dc8_4_k_cu_36b745ea_138964cuda3std6ranges3__45__cpo4swapE:
	.zero		1
.L_8:


//--------------------- .nv.constant0._ZN7cutlass13device_kernelINS_4gemm6kernel13GemmUniversalIN4cute5tupleIJiiiiEEENS1_10collective13CollectiveMmaINS1_34MainloopSm90TmaGmmaWarpSpecializedILi22ENS5_IJNS4_1CILi2EEENSA_ILi1EEESC_EEENS1_35KernelTmaWarpSpecializedCooperativeEEENS5_IJNSA_ILi192EEENSA_ILi128EEENSA_ILi32EEEEEEaNS5_IJlSC_lEEEaSK_NS4_8TiledMMAINS4_8MMA_AtomIJNS4_4SM904GMMA27MMA_64x128x32_S32S8S8_SS_TNEEEENS4_6LayoutISD_NS5_IJSC_NSA_ILi0EEESS_EEEEENS5_IJNS4_10UnderscoreESV_SV_EEEEENS4_13SM90_TMA_LOADENS4_14ComposedLayoutINS4_7SwizzleILi1ELi4ELi3EEENS4_18smem_ptr_flag_bitsILi8EEENSR_INS5_IJNSA_ILi8EEESI_EEENS5_IJSI_SC_EEEEEEEvNS4_8identityENS4_23SM90_TMA_LOAD_MULTICASTES18_vS19_EENS_8epilogue10collective6detail29Sm90TmaWarpSpecializedAdapterINS1D_15DefaultEpilogueIaSK_SK_NS1C_6thread17LinearCombinationIaLi1EiiLNS1H_9ScaleType4KindE0ELNS_15FloatRoundStyleE2EaEENS1_15EpilogueDefaultEEEEEvvEEEEvNT_6ParamsE --------------------------
	.section	.nv.constant0._ZN7cutlass13device_kernelINS_4gemm6kernel13GemmUniversalIN4cute5tupleIJiiiiEEENS1_10collective13CollectiveMmaINS1_34MainloopSm90TmaGmmaWarpSpecializedILi22ENS5_IJNS4_1CILi2EEENSA_ILi1EEESC_EEENS1_35KernelTmaWarpSpecializedCooperativeEEENS5_IJNSA_ILi192EEENSA_ILi128EEENSA_ILi32EEEEEEaNS5_IJlSC_lEEEaSK_NS4_8TiledMMAINS4_8MMA_AtomIJNS4_4SM904GMMA27MMA_64x128x32_S32S8S8_SS_TNEEEENS4_6LayoutISD_NS5_IJSC_NSA_ILi0EEESS_EEEEENS5_IJNS4_10UnderscoreESV_SV_EEEEENS4_13SM90_TMA_LOADENS4_14ComposedLayoutINS4_7SwizzleILi1ELi4ELi3EEENS4_18smem_ptr_flag_bitsILi8EEENSR_INS5_IJNSA_ILi8EEESI_EEENS5_IJSI_SC_EEEEEEEvNS4_8identityENS4_23SM90_TMA_LOAD_MULTICASTES18_vS19_EENS_8epilogue10collective6detail29Sm90TmaWarpSpecializedAdapterINS1D_15DefaultEpilogueIaSK_SK_NS1C_6thread17LinearCombinationIaLi1EiiLNS1H_9ScaleType4KindE0ELNS_15FloatRoundStyleE2EaEENS1_15EpilogueDefaultEEEEEvvEEEEvNT_6ParamsE,"a",@progbits
	.sectionflags	@""
	.align	4
.nv.constant0._ZN7cutlass13device_kernelINS_4gemm6kernel13GemmUniversalIN4cute5tupleIJiiiiEEENS1_10collective13CollectiveMmaINS1_34MainloopSm90TmaGmmaWarpSpecializedILi22ENS5_IJNS4_1CILi2EEENSA_ILi1EEESC_EEENS1_35KernelTmaWarpSpecializedCooperativeEEENS5_IJNSA_ILi192EEENSA_ILi128EEENSA_ILi32EEEEEEaNS5_IJlSC_lEEEaSK_NS4_8TiledMMAINS4_8MMA_AtomIJNS4_4SM904GMMA27MMA_64x128x32_S32S8S8_SS_TNEEEENS4_6LayoutISD_NS5_IJSC_NSA_ILi0EEESS_EEEEENS5_IJNS4_10UnderscoreESV_SV_EEEEENS4_13SM90_TMA_LOADENS4_14ComposedLayoutINS4_7SwizzleILi1ELi4ELi3EEENS4_18smem_ptr_flag_bitsILi8EEENSR_INS5_IJNSA_ILi8EEESI_EEENS5_IJSI_SC_EEEEEEEvNS4_8identityENS4_23SM90_TMA_LOAD_MULTICASTES18_vS19_EENS_8epilogue10collective6detail29Sm90TmaWarpSpecializedAdapterINS1D_15DefaultEpilogueIaSK_SK_NS1C_6thread17LinearCombinationIaLi1EiiLNS1H_9ScaleType4KindE0ELNS_15FloatRoundStyleE2EaEENS1_15EpilogueDefaultEEEEEvvEEEEvNT_6ParamsE:
	.zero		1664


//--------------------- SYMBOLS --------------------------

	.type		.nv.reservedSmem.offset0,@object
	.size		.nv.reservedSmem.offset0,0x4
	.type		__assertfail,@function
